	.target	sm_100a

	.elftype	@"ET_EXEC"


//--------------------- .note.nv.tkinfo           --------------------------
	.section	.note.nv.tkinfo,"",@"SHT_NOTE"
	.sectionflags	@"SHF_NOTE_NV_TKINFO"
	.tkinfo
        /*0018*/ 	.word	0x00000002
        /*0030*/ 	.string	""
        /*0030*/ 	.string	"ptxas"
        /*0030*/ 	.string	"Cuda compilation tools, release 13.0, V13.0.88"
        /*0030*/ 	.string	"Build cuda_13.0.r13.0/compiler.36424714_0"
        /*0030*/ 	.string	"-arch sm_100a -m 64 "



//--------------------- .note.nv.cuinfo           --------------------------
	.section	.note.nv.cuinfo,"",@"SHT_NOTE"
	.sectionflags	@"SHF_NOTE_NV_CUINFO"
        /*0018*/ 	.short	0x0002
        /*001a*/ 	.short	0x0064
        /*001c*/ 	.short	0x0082
	.zero		2


//--------------------- .nv.info                  --------------------------
	.section	.nv.info,"",@"SHT_CUDA_INFO"
	.align	4


	//----- nvinfo : EIATTR_REGCOUNT
	.align		4
        /*0000*/ 	.byte	0x04, 0x2f
        /*0002*/ 	.short	(.L_19 - .L_18)
	.align		4
.L_18:
        /*0004*/ 	.word	index@(_ZN7cutlass13device_kernelINS_4gemm6kernel13GemmUniversalIN4cute5tupleIJiiiiEEENS1_10collective13CollectiveMmaINS1_35MainloopSm100TmaUmmaWarpSpecializedILi4ELi2ELi4ENS5_IJNS4_1CILi1EEENSA_ILi8EEESB_EEEEENS5_IJNSA_ILi128EEESF_NSA_ILi64EEEEEENS_6half_tENS5_IJlSB_lEEESI_NS5_IJSB_llEEENS4_8TiledMMAINS4_8MMA_AtomIJNS4_20SM100_MMA_F16BF16_SSISI_SI_fLi128ELi128ELNS4_4UMMA5MajorE0ELSP_1ELNSO_7ScaleInE0ELSQ_0EEEEEENS4_6LayoutINS5_IJSB_SB_SB_EEENS5_IJNSA_ILi0EEESV_SV_EEEEENS5_IJNS4_10UnderscoreESY_SY_EEEEENS4_23SM90_TMA_LOAD_MULTICASTENS4_14ComposedLayoutINS4_7SwizzleILi3ELi4ELi3EEENS4_18smem_ptr_flag_bitsILi16EEENST_INS5_IJSC_SG_EEENS5_IJSG_SB_EEEEEEEvNS4_8identityENS4_13SM90_TMA_LOADENS12_IS14_S16_NST_INS5_IJSG_SC_EEENS5_IJSB_SG_EEEEEEEvS1B_EENS_8epilogue10collective18CollectiveEpilogueINS1I_23Sm100TmaWarpSpecializedILi4ELi2ELi32ELb1ELb0EEEJSH_NS5_IJNST_ISF_SB_EENST_INSA_ILi32EEESB_EEEEESI_SJ_SI_SJ_NS1I_6fusion15FusionCallbacksIS1M_NS1R_17LinearCombinationISI_fSI_fLNS_15FloatRoundStyleE2EEESH_S1Q_JEEENS4_5SM1004TMEM4LOAD26SM100_TMEM_LOAD_32dp32b32xES1C_NS12_INS13_ILi2ELi4ELi3EEES16_NST_INS5_IJSC_S1O_EEENS5_IJS1O_SB_EEEEEEENS4_39AutoVectorizingCopyWithAssumedAlignmentILi128EEENS4_14SM90_TMA_STOREES25_S27_S27_EEEvvEEEEvNT_6ParamsE)
        /*0008*/ 	.word	0x00000076


	//----- nvinfo : EIATTR_FRAME_SIZE
	.align		4
.L_19:
        /*000c*/ 	.byte	0x04, 0x11
        /*000e*/ 	.short	(.L_21 - .L_20)
	.align		4
.L_20:
        /*0010*/ 	.word	index@($__internal_2_$__cuda_sm10x_tcgen05_guardrail_trap_unallocated_columns_being_dealloced)
        /*0014*/ 	.word	0x00000000


	//----- nvinfo : EIATTR_FRAME_SIZE
	.align		4
.L_21:
        /*0018*/ 	.byte	0x04, 0x11
        /*001a*/ 	.short	(.L_23 - .L_22)
	.align		4
.L_22:
        /*001c*/ 	.word	index@($__internal_1_$__cuda_sm10x_tcgen05_guardrail_trap_phase_invalid_during_alloc)
        /*0020*/ 	.word	0x00000000


	//----- nvinfo : EIATTR_FRAME_SIZE
	.align		4
.L_23:
        /*0024*/ 	.byte	0x04, 0x11
        /*0026*/ 	.short	(.L_25 - .L_24)
	.align		4
.L_24:
        /*0028*/ 	.word	index@($__internal_0_$__cuda_sm10x_tcgen05_guardrail_trap_col_being_dealloced_not_returned_by_alloc)
        /*002c*/ 	.word	0x00000000


	//----- nvinfo : EIATTR_FRAME_SIZE
	.align		4
.L_25:
        /*0030*/ 	.byte	0x04, 0x11
        /*0032*/ 	.short	(.L_27 - .L_26)
	.align		4
.L_26:
        /*0034*/ 	.word	index@(_ZN7cutlass13device_kernelINS_4gemm6kernel13GemmUniversalIN4cute5tupleIJiiiiEEENS1_10collective13CollectiveMmaINS1_35MainloopSm100TmaUmmaWarpSpecializedILi4ELi2ELi4ENS5_IJNS4_1CILi1EEENSA_ILi8EEESB_EEEEENS5_IJNSA_ILi128EEESF_NSA_ILi64EEEEEENS_6half_tENS5_IJlSB_lEEESI_NS5_IJSB_llEEENS4_8TiledMMAINS4_8MMA_AtomIJNS4_20SM100_MMA_F16BF16_SSISI_SI_fLi128ELi128ELNS4_4UMMA5MajorE0ELSP_1ELNSO_7ScaleInE0ELSQ_0EEEEEENS4_6LayoutINS5_IJSB_SB_SB_EEENS5_IJNSA_ILi0EEESV_SV_EEEEENS5_IJNS4_10UnderscoreESY_SY_EEEEENS4_23SM90_TMA_LOAD_MULTICASTENS4_14ComposedLayoutINS4_7SwizzleILi3ELi4ELi3EEENS4_18smem_ptr_flag_bitsILi16EEENST_INS5_IJSC_SG_EEENS5_IJSG_SB_EEEEEEEvNS4_8identityENS4_13SM90_TMA_LOADENS12_IS14_S16_NST_INS5_IJSG_SC_EEENS5_IJSB_SG_EEEEEEEvS1B_EENS_8epilogue10collective18CollectiveEpilogueINS1I_23Sm100TmaWarpSpecializedILi4ELi2ELi32ELb1ELb0EEEJSH_NS5_IJNST_ISF_SB_EENST_INSA_ILi32EEESB_EEEEESI_SJ_SI_SJ_NS1I_6fusion15FusionCallbacksIS1M_NS1R_17LinearCombinationISI_fSI_fLNS_15FloatRoundStyleE2EEESH_S1Q_JEEENS4_5SM1004TMEM4LOAD26SM100_TMEM_LOAD_32dp32b32xES1C_NS12_INS13_ILi2ELi4ELi3EEES16_NST_INS5_IJSC_S1O_EEENS5_IJS1O_SB_EEEEEEENS4_39AutoVectorizingCopyWithAssumedAlignmentILi128EEENS4_14SM90_TMA_STOREES25_S27_S27_EEEvvEEEEvNT_6ParamsE)
        /*0038*/ 	.word	0x00000000


	//----- nvinfo : EIATTR_MIN_STACK_SIZE
	.align		4
.L_27:
        /*003c*/ 	.byte	0x04, 0x12
        /*003e*/ 	.short	(.L_29 - .L_28)
	.align		4
.L_28:
        /*0040*/ 	.word	index@(_ZN7cutlass13device_kernelINS_4gemm6kernel13GemmUniversalIN4cute5tupleIJiiiiEEENS1_10collective13CollectiveMmaINS1_35MainloopSm100TmaUmmaWarpSpecializedILi4ELi2ELi4ENS5_IJNS4_1CILi1EEENSA_ILi8EEESB_EEEEENS5_IJNSA_ILi128EEESF_NSA_ILi64EEEEEENS_6half_tENS5_IJlSB_lEEESI_NS5_IJSB_llEEENS4_8TiledMMAINS4_8MMA_AtomIJNS4_20SM100_MMA_F16BF16_SSISI_SI_fLi128ELi128ELNS4_4UMMA5MajorE0ELSP_1ELNSO_7ScaleInE0ELSQ_0EEEEEENS4_6LayoutINS5_IJSB_SB_SB_EEENS5_IJNSA_ILi0EEESV_SV_EEEEENS5_IJNS4_10UnderscoreESY_SY_EEEEENS4_23SM90_TMA_LOAD_MULTICASTENS4_14ComposedLayoutINS4_7SwizzleILi3ELi4ELi3EEENS4_18smem_ptr_flag_bitsILi16EEENST_INS5_IJSC_SG_EEENS5_IJSG_SB_EEEEEEEvNS4_8identityENS4_13SM90_TMA_LOADENS12_IS14_S16_NST_INS5_IJSG_SC_EEENS5_IJSB_SG_EEEEEEEvS1B_EENS_8epilogue10collective18CollectiveEpilogueINS1I_23Sm100TmaWarpSpecializedILi4ELi2ELi32ELb1ELb0EEEJSH_NS5_IJNST_ISF_SB_EENST_INSA_ILi32EEESB_EEEEESI_SJ_SI_SJ_NS1I_6fusion15FusionCallbacksIS1M_NS1R_17LinearCombinationISI_fSI_fLNS_15FloatRoundStyleE2EEESH_S1Q_JEEENS4_5SM1004TMEM4LOAD26SM100_TMEM_LOAD_32dp32b32xES1C_NS12_INS13_ILi2ELi4ELi3EEES16_NST_INS5_IJSC_S1O_EEENS5_IJS1O_SB_EEEEEEENS4_39AutoVectorizingCopyWithAssumedAlignmentILi128EEENS4_14SM90_TMA_STOREES25_S27_S27_EEEvvEEEEvNT_6ParamsE)
        /*0044*/ 	.word	0x00000000
.L_29:


//--------------------- .nv.compat                --------------------------
	.section	.nv.compat,"",@"SHT_CUDA_COMPAT_INFO"
	.align	4
        /*0000*/ 	.byte	0x02, 0x09, 0x01, 0x00, 0x02, 0x02, 0x02, 0x00, 0x02, 0x05, 0x05, 0x00, 0x03, 0x07, 0x01, 0x01
        /*0010*/ 	.byte	0x02, 0x03, 0x01, 0x00, 0x02, 0x06, 0x01, 0x00, 0x04, 0x0b, 0x08, 0x00, 0x09, 0x00, 0x00, 0x00
        /*0020*/ 	.byte	0x00, 0x00, 0x00, 0x00


//--------------------- .nv.info._ZN7cutlass13device_kernelINS_4gemm6kernel13GemmUniversalIN4cute5tupleIJiiiiEEENS1_10collective13CollectiveMmaINS1_35MainloopSm100TmaUmmaWarpSpecializedILi4ELi2ELi4ENS5_IJNS4_1CILi1EEENSA_ILi8EEESB_EEEEENS5_IJNSA_ILi128EEESF_NSA_ILi64EEEEEENS_6half_tENS5_IJlSB_lEEESI_NS5_IJSB_llEEENS4_8TiledMMAINS4_8MMA_AtomIJNS4_20SM100_MMA_F16BF16_SSISI_SI_fLi128ELi128ELNS4_4UMMA5MajorE0ELSP_1ELNSO_7ScaleInE0ELSQ_0EEEEEENS4_6LayoutINS5_IJSB_SB_SB_EEENS5_IJNSA_ILi0EEESV_SV_EEEEENS5_IJNS4_10UnderscoreESY_SY_EEEEENS4_23SM90_TMA_LOAD_MULTICASTENS4_14ComposedLayoutINS4_7SwizzleILi3ELi4ELi3EEENS4_18smem_ptr_flag_bitsILi16EEENST_INS5_IJSC_SG_EEENS5_IJSG_SB_EEEEEEEvNS4_8identityENS4_13SM90_TMA_LOADENS12_IS14_S16_NST_INS5_IJSG_SC_EEENS5_IJSB_SG_EEEEEEEvS1B_EENS_8epilogue10collective18CollectiveEpilogueINS1I_23Sm100TmaWarpSpecializedILi4ELi2ELi32ELb1ELb0EEEJSH_NS5_IJNST_ISF_SB_EENST_INSA_ILi32EEESB_EEEEESI_SJ_SI_SJ_NS1I_6fusion15FusionCallbacksIS1M_NS1R_17LinearCombinationISI_fSI_fLNS_15FloatRoundStyleE2EEESH_S1Q_JEEENS4_5SM1004TMEM4LOAD26SM100_TMEM_LOAD_32dp32b32xES1C_NS12_INS13_ILi2ELi4ELi3EEES16_NST_INS5_IJSC_S1O_EEENS5_IJS1O_SB_EEEEEEENS4_39AutoVectorizingCopyWithAssumedAlignmentILi128EEENS4_14SM90_TMA_STOREES25_S27_S27_EEEvvEEEEvNT_6ParamsE --------------------------
	.section	.nv.info._ZN7cutlass13device_kernelINS_4gemm6kernel13GemmUniversalIN4cute5tupleIJiiiiEEENS1_10collective13CollectiveMmaINS1_35MainloopSm100TmaUmmaWarpSpecializedILi4ELi2ELi4ENS5_IJNS4_1CILi1EEENSA_ILi8EEESB_EEEEENS5_IJNSA_ILi128EEESF_NSA_ILi64EEEEEENS_6half_tENS5_IJlSB_lEEESI_NS5_IJSB_llEEENS4_8TiledMMAINS4_8MMA_AtomIJNS4_20SM100_MMA_F16BF16_SSISI_SI_fLi128ELi128ELNS4_4UMMA5MajorE0ELSP_1ELNSO_7ScaleInE0ELSQ_0EEEEEENS4_6LayoutINS5_IJSB_SB_SB_EEENS5_IJNSA_ILi0EEESV_SV_EEEEENS5_IJNS4_10UnderscoreESY_SY_EEEEENS4_23SM90_TMA_LOAD_MULTICASTENS4_14ComposedLayoutINS4_7SwizzleILi3ELi4ELi3EEENS4_18smem_ptr_flag_bitsILi16EEENST_INS5_IJSC_SG_EEENS5_IJSG_SB_EEEEEEEvNS4_8identityENS4_13SM90_TMA_LOADENS12_IS14_S16_NST_INS5_IJSG_SC_EEENS5_IJSB_SG_EEEEEEEvS1B_EENS_8epilogue10collective18CollectiveEpilogueINS1I_23Sm100TmaWarpSpecializedILi4ELi2ELi32ELb1ELb0EEEJSH_NS5_IJNST_ISF_SB_EENST_INSA_ILi32EEESB_EEEEESI_SJ_SI_SJ_NS1I_6fusion15FusionCallbacksIS1M_NS1R_17LinearCombinationISI_fSI_fLNS_15FloatRoundStyleE2EEESH_S1Q_JEEENS4_5SM1004TMEM4LOAD26SM100_TMEM_LOAD_32dp32b32xES1C_NS12_INS13_ILi2ELi4ELi3EEES16_NST_INS5_IJSC_S1O_EEENS5_IJS1O_SB_EEEEEEENS4_39AutoVectorizingCopyWithAssumedAlignmentILi128EEENS4_14SM90_TMA_STOREES25_S27_S27_EEEvvEEEEvNT_6ParamsE,"",@"SHT_CUDA_INFO"
	.sectionflags	@""
	.align	4


	//----- nvinfo : EIATTR_CUDA_API_VERSION
	.align		4
        /*0000*/ 	.byte	0x04, 0x37
        /*0002*/ 	.short	(.L_31 - .L_30)
.L_30:
        /*0004*/ 	.word	0x00000082


	//----- nvinfo : EIATTR_KPARAM_INFO
	.align		4
.L_31:
        /*0008*/ 	.byte	0x04, 0x17
        /*000a*/ 	.short	(.L_33 - .L_32)
.L_32:
        /*000c*/ 	.word	0x00000000
        /*0010*/ 	.short	0x0000
        /*0012*/ 	.short	0x0000
        /*0014*/ 	.byte	0x00, 0xf0, 0x01, 0x20


	//----- nvinfo : EIATTR_AT_ENTRY_FRAGMENTS
	.align		4
.L_33:
        /*0018*/ 	.byte	0x04, 0x4f
        /*001a*/ 	.short	(.L_35 - .L_34)


	//   ....[0]....
.L_34:
        /*001c*/ 	.word	0x00000006


	//----- nvinfo : EIATTR_RESERVED_SMEM_USED
	.align		4
.L_35:
        /*0020*/ 	.byte	0x01, 0x41
	.zero		2


	//----- nvinfo : EIATTR_SPARSE_MMA_MASK
	.align		4
        /*0024*/ 	.byte	0x03, 0x50
        /*0026*/ 	.short	0x0000


	//----- nvinfo : EIATTR_TCGEN05_1CTA_USED
	.align		4
        /*0028*/ 	.byte	0x01, 0x51
	.zero		2


	//----- nvinfo : EIATTR_MAXREG_COUNT
	.align		4
        /*002c*/ 	.byte	0x03, 0x1b
        /*002e*/ 	.short	0x00ff


	//----- nvinfo : EIATTR_NUM_BARRIERS
	.align		4
        /*0030*/ 	.byte	0x02, 0x4c
        /*0032*/ 	.byte	0x07
	.zero		1


	//----- nvinfo : EIATTR_EXTERNS
	.align		4
        /*0034*/ 	.byte	0x04, 0x0f
        /*0036*/ 	.short	(.L_37 - .L_36)


	//   ....[0]....
	.align		4
.L_36:
        /*0038*/ 	.word	index@(__assertfail)


	//----- nvinfo : EIATTR_MERCURY_ISA_VERSION
	.align		4
.L_37:
        /*003c*/ 	.byte	0x03, 0x5f
        /*003e*/ 	.short	0x0101


	//----- nvinfo : EIATTR_INT_WARP_WIDE_INSTR_OFFSETS
	.align		4
        /*0040*/ 	.byte	0x04, 0x31
        /*0042*/ 	.short	(.L_39 - .L_38)


	//   ....[0]....
.L_38:
        /*0044*/ 	.word	0x00003ea0


	//   ....[1]....
        /*0048*/ 	.word	0x00003ec0


	//   ....[2]....
        /*004c*/ 	.word	0x00003ef0


	//   ....[3]....
        /*0050*/ 	.word	0x00004a30


	//   ....[4]....
        /*0054*/ 	.word	0x00004aa0


	//   ....[5]....
        /*0058*/ 	.word	0x00004b80


	//   ....[6]....
        /*005c*/ 	.word	0x00004c00


	//   ....[7]....
        /*0060*/ 	.word	0x00004d00


	//   ....[8]....
        /*0064*/ 	.word	0x00004d80


	//   ....[9]....
        /*0068*/ 	.word	0x00004e70


	//   ....[10]....
        /*006c*/ 	.word	0x00004f20


	//----- nvinfo : EIATTR_COOP_GROUP_MASK_REGIDS
	.align		4
.L_39:
        /*0070*/ 	.byte	0x04, 0x29
        /*0072*/ 	.short	(.L_41 - .L_40)


	//   ....[0]....
.L_40:
        /*0074*/ 	.word	0xffffffff


	//   ....[1]....
        /*0078*/ 	.word	0xffffffff


	//   ....[2]....
        /*007c*/ 	.word	0xffffffff


	//   ....[3]....
        /*0080*/ 	.word	0xffffffff


	//   ....[4]....
        /*0084*/ 	.word	0xffffffff


	//   ....[5]....
        /*0088*/ 	.word	0xffffffff


	//   ....[6]....
        /*008c*/ 	.word	0xffffffff


	//   ....[7]....
        /*0090*/ 	.word	0xffffffff


	//   ....[8]....
        /*0094*/ 	.word	0xffffffff


	//   ....[9]....
        /*0098*/ 	.word	0xffffffff


	//   ....[10]....
        /*009c*/ 	.word	0xffffffff


	//   ....[11]....
        /*00a0*/ 	.word	0xffffffff


	//   ....[12]....
        /*00a4*/ 	.word	0xffffffff


	//   ....[13]....
        /*00a8*/ 	.word	0xffffffff


	//----- nvinfo : EIATTR_COOP_GROUP_INSTR_OFFSETS
	.align		4
.L_41:
        /*00ac*/ 	.byte	0x04, 0x28
        /*00ae*/ 	.short	(.L_43 - .L_42)


	//   ....[0]....
.L_42:
        /*00b0*/ 	.word	0x00000080


	//   ....[1]....
        /*00b4*/ 	.word	0x000004f0


	//   ....[2]....
        /*00b8*/ 	.word	0x000006a0


	//   ....[3]....
        /*00bc*/ 	.word	0x00000840


	//   ....[4]....
        /*00c0*/ 	.word	0x00000940


	//   ....[5]....
        /*00c4*/ 	.word	0x00000ab0


	//   ....[6]....
        /*00c8*/ 	.word	0x00000c50


	//   ....[7]....
        /*00cc*/ 	.word	0x00000e00


	//   ....[8]....
        /*00d0*/ 	.word	0x00002240


	//   ....[9]....
        /*00d4*/ 	.word	0x000030f0


	//   ....[10]....
        /*00d8*/ 	.word	0x00003300


	//   ....[11]....
        /*00dc*/ 	.word	0x00003330


	//   ....[12]....
        /*00e0*/ 	.word	0x00003d80


	//   ....[13]....
        /*00e4*/ 	.word	0x00003fb0


	//----- nvinfo : EIATTR_VRC_CTA_INIT_COUNT
	.align		4
.L_43:
        /*00e8*/ 	.byte	0x02, 0x4a
        /*00ea*/ 	.byte	0x80
	.zero		1


	//----- nvinfo : EIATTR_SYSCALL_OFFSETS
	.align		4
        /*00ec*/ 	.byte	0x04, 0x46
        /*00ee*/ 	.short	(.L_45 - .L_44)


	//   ....[0]....
.L_44:
        /*00f0*/ 	.word	0x00005b70


	//   ....[1]....
        /*00f4*/ 	.word	0x00005c60


	//   ....[2]....
        /*00f8*/ 	.word	0x00006430


	//   ....[3]....
        /*00fc*/ 	.word	0x000070b0


	//   ....[4]....
        /*0100*/ 	.word	0x00007d10


	//   ....[5]....
        /*0104*/ 	.word	0x00008970


	//----- nvinfo : EIATTR_MBARRIER_INSTR_OFFSETS
	.align		4
.L_45:
        /*0108*/ 	.byte	0x04, 0x39
        /*010a*/ 	.short	(.L_47 - .L_46)


	//   ....[0]....
.L_46:
        /*010c*/ 	.word	0x00000610
        /*0110*/ 	.word	0x000000ff
        /*0114*/ 	.word	0x00000000
        /*0118*/ 	.short	0x0100
        /*011a*/ 	.byte	0x04
	.zero		1


	//   ....[1]....
        /*011c*/ 	.word	0x00000620
        /*0120*/ 	.word	0x000000ff
        /*0124*/ 	.word	0x00000020
        /*0128*/ 	.short	0x0100
        /*012a*/ 	.byte	0x04
	.zero		1


	//   ....[2]....
        /*012c*/ 	.word	0x00000630
        /*0130*/ 	.word	0x000000ff
        /*0134*/ 	.word	0x00000008
        /*0138*/ 	.short	0x0100
        /*013a*/ 	.byte	0x04
	.zero		1


	//   ....[3]....
        /*013c*/ 	.word	0x00000640
        /*0140*/ 	.word	0x000000ff
        /*0144*/ 	.word	0x00000028
        /*0148*/ 	.short	0x0100
        /*014a*/ 	.byte	0x04
	.zero		1


	//   ....[4]....
        /*014c*/ 	.word	0x00000650
        /*0150*/ 	.word	0x000000ff
        /*0154*/ 	.word	0x00000010
        /*0158*/ 	.short	0x0100
        /*015a*/ 	.byte	0x04
	.zero		1


	//   ....[5]....
        /*015c*/ 	.word	0x00000660
        /*0160*/ 	.word	0x000000ff
        /*0164*/ 	.word	0x00000030
        /*0168*/ 	.short	0x0100
        /*016a*/ 	.byte	0x04
	.zero		1


	//   ....[6]....
        /*016c*/ 	.word	0x00000670
        /*0170*/ 	.word	0x000000ff
        /*0174*/ 	.word	0x00000018
        /*0178*/ 	.short	0x0100
        /*017a*/ 	.byte	0x04
	.zero		1


	//   ....[7]....
        /*017c*/ 	.word	0x00000680
        /*0180*/ 	.word	0x000000ff
        /*0184*/ 	.word	0x00000038
        /*0188*/ 	.short	0x0100
        /*018a*/ 	.byte	0x04
	.zero		1


	//   ....[8]....
        /*018c*/ 	.word	0x000007b0
        /*0190*/ 	.word	0x000000ff
        /*0194*/ 	.word	0x00000040
        /*0198*/ 	.short	0x0100
        /*019a*/ 	.byte	0x04
	.zero		1


	//   ....[9]....
        /*019c*/ 	.word	0x000007c0
        /*01a0*/ 	.word	0x000000ff
        /*01a4*/ 	.word	0x00000060
        /*01a8*/ 	.short	0x0100
        /*01aa*/ 	.byte	0x04
	.zero		1


	//   ....[10]....
        /*01ac*/ 	.word	0x000007d0
        /*01b0*/ 	.word	0x000000ff
        /*01b4*/ 	.word	0x00000048
        /*01b8*/ 	.short	0x0100
        /*01ba*/ 	.byte	0x04
	.zero		1


	//   ....[11]....
        /*01bc*/ 	.word	0x000007e0
        /*01c0*/ 	.word	0x000000ff
        /*01c4*/ 	.word	0x00000068
        /*01c8*/ 	.short	0x0100
        /*01ca*/ 	.byte	0x04
	.zero		1


	//   ....[12]....
        /*01cc*/ 	.word	0x000007f0
        /*01d0*/ 	.word	0x000000ff
        /*01d4*/ 	.word	0x00000050
        /*01d8*/ 	.short	0x0100
        /*01da*/ 	.byte	0x04
	.zero		1


	//   ....[13]....
        /*01dc*/ 	.word	0x00000800
        /*01e0*/ 	.word	0x000000ff
        /*01e4*/ 	.word	0x00000070
        /*01e8*/ 	.short	0x0100
        /*01ea*/ 	.byte	0x04
	.zero		1


	//   ....[14]....
        /*01ec*/ 	.word	0x00000810
        /*01f0*/ 	.word	0x000000ff
        /*01f4*/ 	.word	0x00000058
        /*01f8*/ 	.short	0x0100
        /*01fa*/ 	.byte	0x04
	.zero		1


	//   ....[15]....
        /*01fc*/ 	.word	0x00000820
        /*0200*/ 	.word	0x000000ff
        /*0204*/ 	.word	0x00000078
        /*0208*/ 	.short	0x0100
        /*020a*/ 	.byte	0x04
	.zero		1


	//   ....[16]....
        /*020c*/ 	.word	0x00000910
        /*0210*/ 	.word	0x000000ff
        /*0214*/ 	.word	0x00000080
        /*0218*/ 	.short	0x0100
        /*021a*/ 	.byte	0x06
	.zero		1


	//   ....[17]....
        /*021c*/ 	.word	0x00000920
        /*0220*/ 	.word	0x000000ff
        /*0224*/ 	.word	0x00000088
        /*0228*/ 	.short	0x0100
        /*022a*/ 	.byte	0x06
	.zero		1


	//   ....[18]....
        /*022c*/ 	.word	0x00000a60
        /*0230*/ 	.word	0x000000ff
        /*0234*/ 	.word	0x00000090
        /*0238*/ 	.short	0x0100
        /*023a*/ 	.byte	0x06
	.zero		1


	//   ....[19]....
        /*023c*/ 	.word	0x00000a70
        /*0240*/ 	.word	0x000000ff
        /*0244*/ 	.word	0x000000a0
        /*0248*/ 	.short	0x0100
        /*024a*/ 	.byte	0x06
	.zero		1


	//   ....[20]....
        /*024c*/ 	.word	0x00000a80
        /*0250*/ 	.word	0x000000ff
        /*0254*/ 	.word	0x00000098
        /*0258*/ 	.short	0x0100
        /*025a*/ 	.byte	0x06
	.zero		1


	//   ....[21]....
        /*025c*/ 	.word	0x00000a90
        /*0260*/ 	.word	0x000000ff
        /*0264*/ 	.word	0x000000a8
        /*0268*/ 	.short	0x0100
        /*026a*/ 	.byte	0x06
	.zero		1


	//   ....[22]....
        /*026c*/ 	.word	0x00000bc0
        /*0270*/ 	.word	0x000000ff
        /*0274*/ 	.word	0x000000b0
        /*0278*/ 	.short	0x0100
        /*027a*/ 	.byte	0x04
	.zero		1


	//   ....[23]....
        /*027c*/ 	.word	0x00000bd0
        /*0280*/ 	.word	0x000000ff
        /*0284*/ 	.word	0x000000d0
        /*0288*/ 	.short	0x0100
        /*028a*/ 	.byte	0x04
	.zero		1


	//   ....[24]....
        /*028c*/ 	.word	0x00000be0
        /*0290*/ 	.word	0x000000ff
        /*0294*/ 	.word	0x000000b8
        /*0298*/ 	.short	0x0100
        /*029a*/ 	.byte	0x04
	.zero		1


	//   ....[25]....
        /*029c*/ 	.word	0x00000bf0
        /*02a0*/ 	.word	0x000000ff
        /*02a4*/ 	.word	0x000000d8
        /*02a8*/ 	.short	0x0100
        /*02aa*/ 	.byte	0x04
	.zero		1


	//   ....[26]....
        /*02ac*/ 	.word	0x00000c00
        /*02b0*/ 	.word	0x000000ff
        /*02b4*/ 	.word	0x000000c0
        /*02b8*/ 	.short	0x0100
        /*02ba*/ 	.byte	0x04
	.zero		1


	//   ....[27]....
        /*02bc*/ 	.word	0x00000c10
        /*02c0*/ 	.word	0x000000ff
        /*02c4*/ 	.word	0x000000e0
        /*02c8*/ 	.short	0x0100
        /*02ca*/ 	.byte	0x04
	.zero		1


	//   ....[28]....
        /*02cc*/ 	.word	0x00000c20
        /*02d0*/ 	.word	0x000000ff
        /*02d4*/ 	.word	0x000000c8
        /*02d8*/ 	.short	0x0100
        /*02da*/ 	.byte	0x04
	.zero		1


	//   ....[29]....
        /*02dc*/ 	.word	0x00000c30
        /*02e0*/ 	.word	0x000000ff
        /*02e4*/ 	.word	0x000000e8
        /*02e8*/ 	.short	0x0100
        /*02ea*/ 	.byte	0x04
	.zero		1


	//   ....[30]....
        /*02ec*/ 	.word	0x00000d20
        /*02f0*/ 	.word	0x000000ff
        /*02f4*/ 	.word	0x000000f0
        /*02f8*/ 	.short	0x0100
        /*02fa*/ 	.byte	0x04
	.zero		1


	//   ....[31]....
        /*02fc*/ 	.word	0x00000d30
        /*0300*/ 	.word	0x000000ff
        /*0304*/ 	.word	0x00000100
        /*0308*/ 	.short	0x0100
        /*030a*/ 	.byte	0x04
	.zero		1


	//   ....[32]....
        /*030c*/ 	.word	0x00000d40
        /*0310*/ 	.word	0x000000ff
        /*0314*/ 	.word	0x000000f8
        /*0318*/ 	.short	0x0100
        /*031a*/ 	.byte	0x04
	.zero		1


	//   ....[33]....
        /*031c*/ 	.word	0x00000d50
        /*0320*/ 	.word	0x000000ff
        /*0324*/ 	.word	0x00000108
        /*0328*/ 	.short	0x0100
        /*032a*/ 	.byte	0x04
	.zero		1


	//   ....[34]....
        /*032c*/ 	.word	0x000019e0
        /*0330*/ 	.word	0x00000003
        /*0334*/ 	.word	0x00000100
        /*0338*/ 	.short	0x010a
        /*033a*/ 	.byte	0xff
	.zero		1


	//   ....[35]....
        /*033c*/ 	.word	0x00001a10
        /*0340*/ 	.word	0x00000003
        /*0344*/ 	.word	0x000000f0
        /*0348*/ 	.short	0x0101
        /*034a*/ 	.byte	0xff
	.zero		1


	//   ....[36]....
        /*034c*/ 	.word	0x00001ae0
        /*0350*/ 	.word	0x000000ff
        /*0354*/ 	.word	0x00000020
        /*0358*/ 	.short	0x010a
        /*035a*/ 	.byte	0x04
	.zero		1


	//   ....[37]....
        /*035c*/ 	.word	0x00001b70
        /*0360*/ 	.word	0x000000ff
        /*0364*/ 	.word	0x00000020
        /*0368*/ 	.short	0x010a
        /*036a*/ 	.byte	0x21
	.zero		1


	//   ....[38]....
        /*036c*/ 	.word	0x00001d30
        /*0370*/ 	.word	0x000000ff
        /*0374*/ 	.word	0x00000020
        /*0378*/ 	.short	0x010a
        /*037a*/ 	.byte	0x05
	.zero		1


	//   ....[39]....
        /*037c*/ 	.word	0x00001e80
        /*0380*/ 	.word	0x000000ff
        /*0384*/ 	.word	0x00000088
        /*0388*/ 	.short	0x0101
        /*038a*/ 	.byte	0x0d
	.zero		1


	//   ....[40]....
        /*038c*/ 	.word	0x00001ea0
        /*0390*/ 	.word	0x000000ff
        /*0394*/ 	.word	0x00000020
        /*0398*/ 	.short	0x010a
        /*039a*/ 	.byte	0x04
	.zero		1


	//   ....[41]....
        /*039c*/ 	.word	0x00001f30
        /*03a0*/ 	.word	0x000000ff
        /*03a4*/ 	.word	0x00000020
        /*03a8*/ 	.short	0x010a
        /*03aa*/ 	.byte	0x19
	.zero		1


	//   ....[42]....
        /*03ac*/ 	.word	0x000020d0
        /*03b0*/ 	.word	0x000000ff
        /*03b4*/ 	.word	0x00000020
        /*03b8*/ 	.short	0x010a
        /*03ba*/ 	.byte	0x05
	.zero		1


	//   ....[43]....
        /*03bc*/ 	.word	0x00002270
        /*03c0*/ 	.word	0x00000003
        /*03c4*/ 	.word	0x00000090
        /*03c8*/ 	.short	0x010a
        /*03ca*/ 	.byte	0xff
	.zero		1


	//   ....[44]....
        /*03cc*/ 	.word	0x000023c0
        /*03d0*/ 	.word	0x00000000
        /*03d4*/ 	.word	0x00000000
        /*03d8*/ 	.short	0x0101
        /*03da*/ 	.byte	0xff
	.zero		1


	//   ....[45]....
        /*03dc*/ 	.word	0x00002970
        /*03e0*/ 	.word	0x000000ff
        /*03e4*/ 	.word	0x00000000
        /*03e8*/ 	.short	0x010a
        /*03ea*/ 	.byte	0x04
	.zero		1


	//   ....[46]....
        /*03ec*/ 	.word	0x00002a00
        /*03f0*/ 	.word	0x000000ff
        /*03f4*/ 	.word	0x00000000
        /*03f8*/ 	.short	0x010a
        /*03fa*/ 	.byte	0x05
	.zero		1


	//   ....[47]....
        /*03fc*/ 	.word	0x00002a90
        /*0400*/ 	.word	0x000000ff
        /*0404*/ 	.word	0x00000000
        /*0408*/ 	.short	0x010a
        /*040a*/ 	.byte	0x05
	.zero		1


	//   ....[48]....
        /*040c*/ 	.word	0x00002b30
        /*0410*/ 	.word	0x00000000
        /*0414*/ 	.word	0x00000000
        /*0418*/ 	.short	0x010a
        /*041a*/ 	.byte	0xff
	.zero		1


	//   ....[49]....
        /*041c*/ 	.word	0x00002c50
        /*0420*/ 	.word	0x00000002
        /*0424*/ 	.word	0x000000f0
        /*0428*/ 	.short	0x010a
        /*042a*/ 	.byte	0xff
	.zero		1


	//   ....[50]....
        /*042c*/ 	.word	0x00002cb0
        /*0430*/ 	.word	0x00000004
        /*0434*/ 	.word	0x00000000
        /*0438*/ 	.short	0x0101
        /*043a*/ 	.byte	0xff
	.zero		1


	//   ....[51]....
        /*043c*/ 	.word	0x00002cd0
        /*0440*/ 	.word	0x000000ff
        /*0444*/ 	.word	0x000000a0
        /*0448*/ 	.short	0x010a
        /*044a*/ 	.byte	0x04
	.zero		1


	//   ....[52]....
        /*044c*/ 	.word	0x00002df0
        /*0450*/ 	.word	0x00000002
        /*0454*/ 	.word	0x00000090
        /*0458*/ 	.short	0x010a
        /*045a*/ 	.byte	0xff
	.zero		1


	//   ....[53]....
        /*045c*/ 	.word	0x00002f00
        /*0460*/ 	.word	0x00000002
        /*0464*/ 	.word	0x00000000
        /*0468*/ 	.short	0x0101
        /*046a*/ 	.byte	0xff
	.zero		1


	//   ....[54]....
        /*046c*/ 	.word	0x00002f90
        /*0470*/ 	.word	0x000000ff
        /*0474*/ 	.word	0x000000a0
        /*0478*/ 	.short	0x0106
        /*047a*/ 	.byte	0x04
	.zero		1


	//   ....[55]....
        /*047c*/ 	.word	0x00002fb0
        /*0480*/ 	.word	0x000000ff
        /*0484*/ 	.word	0x000000a0
        /*0488*/ 	.short	0x010a
        /*048a*/ 	.byte	0x04
	.zero		1


	//   ....[56]....
        /*048c*/ 	.word	0x00003040
        /*0490*/ 	.word	0x000000ff
        /*0494*/ 	.word	0x000000a0
        /*0498*/ 	.short	0x0106
        /*049a*/ 	.byte	0x07
	.zero		1


	//   ....[57]....
        /*049c*/ 	.word	0x00003080
        /*04a0*/ 	.word	0x00000000
        /*04a4*/ 	.word	0x000000a0
        /*04a8*/ 	.short	0x010a
        /*04aa*/ 	.byte	0xff
	.zero		1


	//   ....[58]....
        /*04ac*/ 	.word	0x000035d0
        /*04b0*/ 	.word	0x00000000
        /*04b4*/ 	.word	0x00000090
        /*04b8*/ 	.short	0x010a
        /*04ba*/ 	.byte	0xff
	.zero		1


	//   ....[59]....
        /*04bc*/ 	.word	0x000036e0
        /*04c0*/ 	.word	0x00000003
        /*04c4*/ 	.word	0x00000000
        /*04c8*/ 	.short	0x0101
        /*04ca*/ 	.byte	0xff
	.zero		1


	//   ....[60]....
        /*04cc*/ 	.word	0x000036f0
        /*04d0*/ 	.word	0x000000ff
        /*04d4*/ 	.word	0x00000000
        /*04d8*/ 	.short	0x010a
        /*04da*/ 	.byte	0x04
	.zero		1


	//   ....[61]....
        /*04dc*/ 	.word	0x00003710
        /*04e0*/ 	.word	0x000000ff
        /*04e4*/ 	.word	0x000000d0
        /*04e8*/ 	.short	0x010a
        /*04ea*/ 	.byte	0x1e
	.zero		1


	//   ....[62]....
        /*04ec*/ 	.word	0x000037e0
        /*04f0*/ 	.word	0x000000ff
        /*04f4*/ 	.word	0x00000000
        /*04f8*/ 	.short	0x010a
        /*04fa*/ 	.byte	0x05
	.zero		1


	//   ....[63]....
        /*04fc*/ 	.word	0x00003920
        /*0500*/ 	.word	0x000000ff
        /*0504*/ 	.word	0x00000000
        /*0508*/ 	.short	0x010a
        /*050a*/ 	.byte	0x04
	.zero		1


	//   ....[64]....
        /*050c*/ 	.word	0x00003bb0
        /*0510*/ 	.word	0x000000ff
        /*0514*/ 	.word	0x00000000
        /*0518*/ 	.short	0x010a
        /*051a*/ 	.byte	0x04
	.zero		1


	//   ....[65]....
        /*051c*/ 	.word	0x00003c40
        /*0520*/ 	.word	0x000000ff
        /*0524*/ 	.word	0x00000000
        /*0528*/ 	.short	0x010a
        /*052a*/ 	.byte	0x05
	.zero		1


	//   ....[66]....
        /*052c*/ 	.word	0x00003cd0
        /*0530*/ 	.word	0x000000ff
        /*0534*/ 	.word	0x00000000
        /*0538*/ 	.short	0x010a
        /*053a*/ 	.byte	0x05
	.zero		1


	//   ....[67]....
        /*053c*/ 	.word	0x00003d60
        /*0540*/ 	.word	0x000000ff
        /*0544*/ 	.word	0x00000000
        /*0548*/ 	.short	0x010a
        /*054a*/ 	.byte	0x04
	.zero		1


	//   ....[68]....
        /*054c*/ 	.word	0x00004230
        /*0550*/ 	.word	0x0000000c
        /*0554*/ 	.word	0x00000090
        /*0558*/ 	.short	0x010a
        /*055a*/ 	.byte	0xff
	.zero		1


	//   ....[69]....
        /*055c*/ 	.word	0x000043a0
        /*0560*/ 	.word	0x00000000
        /*0564*/ 	.word	0x00000000
        /*0568*/ 	.short	0x0101
        /*056a*/ 	.byte	0xff
	.zero		1


	//   ....[70]....
        /*056c*/ 	.word	0x00004830
        /*0570*/ 	.word	0x000000ff
        /*0574*/ 	.word	0x00000088
        /*0578*/ 	.short	0x010a
        /*057a*/ 	.byte	0x15
	.zero		1


	//   ....[71]....
        /*057c*/ 	.word	0x000049b0
        /*0580*/ 	.word	0x000000ff
        /*0584*/ 	.word	0x00000060
        /*0588*/ 	.short	0x010a
        /*058a*/ 	.byte	0x15
	.zero		1


	//   ....[72]....
        /*058c*/ 	.word	0x00004b30
        /*0590*/ 	.word	0x000000ff
        /*0594*/ 	.word	0x00000040
        /*0598*/ 	.short	0x010b
        /*059a*/ 	.byte	0x15
	.zero		1


	//   ....[73]....
        /*059c*/ 	.word	0x00004b40
        /*05a0*/ 	.word	0x000000ff
        /*05a4*/ 	.word	0x00000000
        /*05a8*/ 	.short	0x0101
        /*05aa*/ 	.byte	0x06
	.zero		1


	//   ....[74]....
        /*05ac*/ 	.word	0x00004b50
        /*05b0*/ 	.word	0x000000ff
        /*05b4*/ 	.word	0x00000068
        /*05b8*/ 	.short	0x010a
        /*05ba*/ 	.byte	0x15
	.zero		1


	//   ....[75]....
        /*05bc*/ 	.word	0x00004cb0
        /*05c0*/ 	.word	0x000000ff
        /*05c4*/ 	.word	0x00000048
        /*05c8*/ 	.short	0x010b
        /*05ca*/ 	.byte	0x15
	.zero		1


	//   ....[76]....
        /*05cc*/ 	.word	0x00004cc0
        /*05d0*/ 	.word	0x000000ff
        /*05d4*/ 	.word	0x00000000
        /*05d8*/ 	.short	0x0101
        /*05da*/ 	.byte	0x06
	.zero		1


	//   ....[77]....
        /*05dc*/ 	.word	0x00004cd0
        /*05e0*/ 	.word	0x000000ff
        /*05e4*/ 	.word	0x00000070
        /*05e8*/ 	.short	0x010a
        /*05ea*/ 	.byte	0x15
	.zero		1


	//   ....[78]....
        /*05ec*/ 	.word	0x00004e20
        /*05f0*/ 	.word	0x000000ff
        /*05f4*/ 	.word	0x00000050
        /*05f8*/ 	.short	0x010b
        /*05fa*/ 	.byte	0x15
	.zero		1


	//   ....[79]....
        /*05fc*/ 	.word	0x00004e30
        /*0600*/ 	.word	0x000000ff
        /*0604*/ 	.word	0x00000000
        /*0608*/ 	.short	0x0101
        /*060a*/ 	.byte	0x06
	.zero		1


	//   ....[80]....
        /*060c*/ 	.word	0x00004e40
        /*0610*/ 	.word	0x000000ff
        /*0614*/ 	.word	0x00000078
        /*0618*/ 	.short	0x010a
        /*061a*/ 	.byte	0x15
	.zero		1


	//   ....[81]....
        /*061c*/ 	.word	0x00005030
        /*0620*/ 	.word	0x000000ff
        /*0624*/ 	.word	0x00000058
        /*0628*/ 	.short	0x010b
        /*062a*/ 	.byte	0x15
	.zero		1


	//   ....[82]....
        /*062c*/ 	.word	0x00005040
        /*0630*/ 	.word	0x000000ff
        /*0634*/ 	.word	0x00000000
        /*0638*/ 	.short	0x0101
        /*063a*/ 	.byte	0x25
	.zero		1


	//   ....[83]....
        /*063c*/ 	.word	0x00005070
        /*0640*/ 	.word	0x000000ff
        /*0644*/ 	.word	0x00000060
        /*0648*/ 	.short	0x010a
        /*064a*/ 	.byte	0x15
	.zero		1


	//   ....[84]....
        /*064c*/ 	.word	0x00005090
        /*0650*/ 	.word	0x000000ff
        /*0654*/ 	.word	0x00000068
        /*0658*/ 	.short	0x010a
        /*065a*/ 	.byte	0x15
	.zero		1


	//   ....[85]....
        /*065c*/ 	.word	0x000050b0
        /*0660*/ 	.word	0x000000ff
        /*0664*/ 	.word	0x00000070
        /*0668*/ 	.short	0x010a
        /*066a*/ 	.byte	0x15
	.zero		1


	//   ....[86]....
        /*066c*/ 	.word	0x000050f0
        /*0670*/ 	.word	0x00000000
        /*0674*/ 	.word	0x00000078
        /*0678*/ 	.short	0x010a
        /*067a*/ 	.byte	0xff
	.zero		1


	//   ....[87]....
        /*067c*/ 	.word	0x00005400
        /*0680*/ 	.word	0x00000003
        /*0684*/ 	.word	0x00000090
        /*0688*/ 	.short	0x010a
        /*068a*/ 	.byte	0xff
	.zero		1


	//   ....[88]....
        /*068c*/ 	.word	0x00005580
        /*0690*/ 	.word	0x00000000
        /*0694*/ 	.word	0x00000000
        /*0698*/ 	.short	0x0101
        /*069a*/ 	.byte	0xff
	.zero		1


	//   ....[89]....
        /*069c*/ 	.word	0x000060f0
        /*06a0*/ 	.word	0x000000ff
        /*06a4*/ 	.word	0x00000040
        /*06a8*/ 	.short	0x010a
        /*06aa*/ 	.byte	0x2c
	.zero		1


	//   ....[90]....
        /*06ac*/ 	.word	0x00006130
        /*06b0*/ 	.word	0x00000063
        /*06b4*/ 	.word	0x000000b0
        /*06b8*/ 	.short	0x010a
        /*06ba*/ 	.byte	0xff
	.zero		1


	//   ....[91]....
        /*06bc*/ 	.word	0x00006220
        /*06c0*/ 	.word	0x000000ff
        /*06c4*/ 	.word	0x00000040
        /*06c8*/ 	.short	0x010a
        /*06ca*/ 	.byte	0x2c
	.zero		1


	//   ....[92]....
        /*06cc*/ 	.word	0x00006310
        /*06d0*/ 	.word	0x00000063
        /*06d4*/ 	.word	0x000000b0
        /*06d8*/ 	.short	0x010a
        /*06da*/ 	.byte	0xff
	.zero		1


	//   ....[93]....
        /*06dc*/ 	.word	0x00006de0
        /*06e0*/ 	.word	0x00000000
        /*06e4*/ 	.word	0x00000000
        /*06e8*/ 	.short	0x0101
        /*06ea*/ 	.byte	0xff
	.zero		1


	//   ....[94]....
        /*06ec*/ 	.word	0x00006df0
        /*06f0*/ 	.word	0x00000003
        /*06f4*/ 	.word	0x00000040
        /*06f8*/ 	.short	0x010a
        /*06fa*/ 	.byte	0xff
	.zero		1


	//   ....[95]....
        /*06fc*/ 	.word	0x00006ed0
        /*0700*/ 	.word	0x00000003
        /*0704*/ 	.word	0x00000040
        /*0708*/ 	.short	0x010a
        /*070a*/ 	.byte	0xff
	.zero		1


	//   ....[96]....
        /*070c*/ 	.word	0x00007a40
        /*0710*/ 	.word	0x0000003d
        /*0714*/ 	.word	0x00000000
        /*0718*/ 	.short	0x0101
        /*071a*/ 	.byte	0xff
	.zero		1


	//   ....[97]....
        /*071c*/ 	.word	0x00007a60
        /*0720*/ 	.word	0x0000003e
        /*0724*/ 	.word	0x00000040
        /*0728*/ 	.short	0x010a
        /*072a*/ 	.byte	0xff
	.zero		1


	//   ....[98]....
        /*072c*/ 	.word	0x00007b30
        /*0730*/ 	.word	0x0000003e
        /*0734*/ 	.word	0x00000040
        /*0738*/ 	.short	0x010a
        /*073a*/ 	.byte	0xff
	.zero		1


	//   ....[99]....
        /*073c*/ 	.word	0x000086a0
        /*0740*/ 	.word	0x0000003d
        /*0744*/ 	.word	0x00000000
        /*0748*/ 	.short	0x0101
        /*074a*/ 	.byte	0xff
	.zero		1


	//   ....[100]....
        /*074c*/ 	.word	0x000086c0
        /*0750*/ 	.word	0x0000003e
        /*0754*/ 	.word	0x00000040
        /*0758*/ 	.short	0x010a
        /*075a*/ 	.byte	0xff
	.zero		1


	//   ....[101]....
        /*075c*/ 	.word	0x00008790
        /*0760*/ 	.word	0x0000003e
        /*0764*/ 	.word	0x00000040
        /*0768*/ 	.short	0x010a
        /*076a*/ 	.byte	0xff
	.zero		1


	//   ....[102]....
        /*076c*/ 	.word	0x00008ad0
        /*0770*/ 	.word	0x000000ff
        /*0774*/ 	.word	0x00000000
        /*0778*/ 	.short	0x0101
        /*077a*/ 	.byte	0x04
	.zero		1


	//   ....[103]....
        /*077c*/ 	.word	0x00009360
        /*0780*/ 	.word	0x00000002
        /*0784*/ 	.word	0x00000000
        /*0788*/ 	.short	0x0101
        /*078a*/ 	.byte	0xff
	.zero		1


	//   ....[104]....
        /*078c*/ 	.word	0x000095f0
        /*0790*/ 	.word	0x000000ff
        /*0794*/ 	.word	0x00000000
        /*0798*/ 	.short	0x0101
        /*079a*/ 	.byte	0x04
	.zero		1


	//   ....[105]....
        /*079c*/ 	.word	0x00009610
        /*07a0*/ 	.word	0x00000003
        /*07a4*/ 	.word	0x00000100
        /*07a8*/ 	.short	0x010a
        /*07aa*/ 	.byte	0xff
	.zero		1


	//   ....[106]....
        /*07ac*/ 	.word	0x00009670
        /*07b0*/ 	.word	0x00000000
        /*07b4*/ 	.word	0x00000020
        /*07b8*/ 	.short	0x010a
        /*07ba*/ 	.byte	0xff
	.zero		1


	//   ....[107]....
        /*07bc*/ 	.word	0x000096d0
        /*07c0*/ 	.word	0x00000000
        /*07c4*/ 	.word	0x00000020
        /*07c8*/ 	.short	0x010a
        /*07ca*/ 	.byte	0xff
	.zero		1


	//   ....[108]....
        /*07cc*/ 	.word	0x00009720
        /*07d0*/ 	.word	0x00000003
        /*07d4*/ 	.word	0x00000090
        /*07d8*/ 	.short	0x010a
        /*07da*/ 	.byte	0xff
	.zero		1


	//   ....[109]....
        /*07dc*/ 	.word	0x00009780
        /*07e0*/ 	.word	0x00000000
        /*07e4*/ 	.word	0x00000000
        /*07e8*/ 	.short	0x010a
        /*07ea*/ 	.byte	0xff
	.zero		1


	//   ....[110]....
        /*07ec*/ 	.word	0x000097e0
        /*07f0*/ 	.word	0x00000000
        /*07f4*/ 	.word	0x00000000
        /*07f8*/ 	.short	0x010a
        /*07fa*/ 	.byte	0xff
	.zero		1


	//   ....[111]....
        /*07fc*/ 	.word	0x00009840
        /*0800*/ 	.word	0x00000000
        /*0804*/ 	.word	0x00000000
        /*0808*/ 	.short	0x010a
        /*080a*/ 	.byte	0xff
	.zero		1


	//   ....[112]....
        /*080c*/ 	.word	0x00009890
        /*0810*/ 	.word	0x00000002
        /*0814*/ 	.word	0x000000f0
        /*0818*/ 	.short	0x010a
        /*081a*/ 	.byte	0xff
	.zero		1


	//   ....[113]....
        /*081c*/ 	.word	0x000098f0
        /*0820*/ 	.word	0x00000002
        /*0824*/ 	.word	0x000000a0
        /*0828*/ 	.short	0x010a
        /*082a*/ 	.byte	0xff
	.zero		1


	//   ....[114]....
        /*082c*/ 	.word	0x00009940
        /*0830*/ 	.word	0x00000002
        /*0834*/ 	.word	0x00000090
        /*0838*/ 	.short	0x010a
        /*083a*/ 	.byte	0xff
	.zero		1


	//   ....[115]....
        /*083c*/ 	.word	0x000099a0
        /*0840*/ 	.word	0x00000000
        /*0844*/ 	.word	0x000000a0
        /*0848*/ 	.short	0x010a
        /*084a*/ 	.byte	0xff
	.zero		1


	//   ....[116]....
        /*084c*/ 	.word	0x000099f0
        /*0850*/ 	.word	0x00000000
        /*0854*/ 	.word	0x00000090
        /*0858*/ 	.short	0x010a
        /*085a*/ 	.byte	0xff
	.zero		1


	//   ....[117]....
        /*085c*/ 	.word	0x00009a50
        /*0860*/ 	.word	0x00000003
        /*0864*/ 	.word	0x000000d0
        /*0868*/ 	.short	0x010a
        /*086a*/ 	.byte	0xff
	.zero		1


	//   ....[118]....
        /*086c*/ 	.word	0x00009ab0
        /*0870*/ 	.word	0x00000000
        /*0874*/ 	.word	0x00000000
        /*0878*/ 	.short	0x010a
        /*087a*/ 	.byte	0xff
	.zero		1


	//   ....[119]....
        /*087c*/ 	.word	0x00009b10
        /*0880*/ 	.word	0x00000000
        /*0884*/ 	.word	0x00000000
        /*0888*/ 	.short	0x010a
        /*088a*/ 	.byte	0xff
	.zero		1


	//   ....[120]....
        /*088c*/ 	.word	0x00009b70
        /*0890*/ 	.word	0x00000000
        /*0894*/ 	.word	0x00000000
        /*0898*/ 	.short	0x010a
        /*089a*/ 	.byte	0xff
	.zero		1


	//   ....[121]....
        /*089c*/ 	.word	0x00009bd0
        /*08a0*/ 	.word	0x00000000
        /*08a4*/ 	.word	0x00000000
        /*08a8*/ 	.short	0x010a
        /*08aa*/ 	.byte	0xff
	.zero		1


	//   ....[122]....
        /*08ac*/ 	.word	0x00009c30
        /*08b0*/ 	.word	0x00000000
        /*08b4*/ 	.word	0x00000000
        /*08b8*/ 	.short	0x010a
        /*08ba*/ 	.byte	0xff
	.zero		1


	//   ....[123]....
        /*08bc*/ 	.word	0x00009c80
        /*08c0*/ 	.word	0x0000000c
        /*08c4*/ 	.word	0x00000090
        /*08c8*/ 	.short	0x010a
        /*08ca*/ 	.byte	0xff
	.zero		1


	//   ....[124]....
        /*08cc*/ 	.word	0x00009ce0
        /*08d0*/ 	.word	0x00000000
        /*08d4*/ 	.word	0x00000088
        /*08d8*/ 	.short	0x010a
        /*08da*/ 	.byte	0xff
	.zero		1


	//   ....[125]....
        /*08dc*/ 	.word	0x00009d40
        /*08e0*/ 	.word	0x00000000
        /*08e4*/ 	.word	0x00000060
        /*08e8*/ 	.short	0x010a
        /*08ea*/ 	.byte	0xff
	.zero		1


	//   ....[126]....
        /*08ec*/ 	.word	0x00009da0
        /*08f0*/ 	.word	0x00000000
        /*08f4*/ 	.word	0x00000068
        /*08f8*/ 	.short	0x010a
        /*08fa*/ 	.byte	0xff
	.zero		1


	//   ....[127]....
        /*08fc*/ 	.word	0x00009e00
        /*0900*/ 	.word	0x00000000
        /*0904*/ 	.word	0x00000070
        /*0908*/ 	.short	0x010a
        /*090a*/ 	.byte	0xff
	.zero		1


	//   ....[128]....
        /*090c*/ 	.word	0x00009e60
        /*0910*/ 	.word	0x00000000
        /*0914*/ 	.word	0x00000078
        /*0918*/ 	.short	0x010a
        /*091a*/ 	.byte	0xff
	.zero		1


	//   ....[129]....
        /*091c*/ 	.word	0x00009ec0
        /*0920*/ 	.word	0x00000000
        /*0924*/ 	.word	0x00000060
        /*0928*/ 	.short	0x010a
        /*092a*/ 	.byte	0xff
	.zero		1


	//   ....[130]....
        /*092c*/ 	.word	0x00009f20
        /*0930*/ 	.word	0x00000000
        /*0934*/ 	.word	0x00000068
        /*0938*/ 	.short	0x010a
        /*093a*/ 	.byte	0xff
	.zero		1


	//   ....[131]....
        /*093c*/ 	.word	0x00009f80
        /*0940*/ 	.word	0x00000000
        /*0944*/ 	.word	0x00000070
        /*0948*/ 	.short	0x010a
        /*094a*/ 	.byte	0xff
	.zero		1


	//   ....[132]....
        /*094c*/ 	.word	0x00009fd0
        /*0950*/ 	.word	0x00000003
        /*0954*/ 	.word	0x00000090
        /*0958*/ 	.short	0x010a
        /*095a*/ 	.byte	0xff
	.zero		1


	//   ....[133]....
        /*095c*/ 	.word	0x0000a030
        /*0960*/ 	.word	0x00000002
        /*0964*/ 	.word	0x00000040
        /*0968*/ 	.short	0x010a
        /*096a*/ 	.byte	0xff
	.zero		1


	//   ....[134]....
        /*096c*/ 	.word	0x0000a080
        /*0970*/ 	.word	0x00000063
        /*0974*/ 	.word	0x000000b0
        /*0978*/ 	.short	0x010a
        /*097a*/ 	.byte	0xff
	.zero		1


	//   ....[135]....
        /*097c*/ 	.word	0x0000a0d0
        /*0980*/ 	.word	0x00000003
        /*0984*/ 	.word	0x00000040
        /*0988*/ 	.short	0x010a
        /*098a*/ 	.byte	0xff
	.zero		1


	//   ....[136]....
        /*098c*/ 	.word	0x0000a120
        /*0990*/ 	.word	0x0000003e
        /*0994*/ 	.word	0x00000040
        /*0998*/ 	.short	0x010a
        /*099a*/ 	.byte	0xff
	.zero		1


	//   ....[137]....
        /*099c*/ 	.word	0x0000a170
        /*09a0*/ 	.word	0x0000003e
        /*09a4*/ 	.word	0x00000040
        /*09a8*/ 	.short	0x010a
        /*09aa*/ 	.byte	0xff
	.zero		1


	//----- nvinfo : EIATTR_NUM_MBARRIERS
	.align		4
.L_47:
        /*09ac*/ 	.byte	0x03, 0x38
        /*09ae*/ 	.short	0x0022


	//----- nvinfo : EIATTR_EXIT_INSTR_OFFSETS
	.align		4
        /*09b0*/ 	.byte	0x04, 0x1c
        /*09b2*/ 	.short	(.L_49 - .L_48)


	//   ....[0]....
.L_48:
        /*09b4*/ 	.word	0x00002b60


	//   ....[1]....
        /*09b8*/ 	.word	0x00003050


	//   ....[2]....
        /*09bc*/ 	.word	0x000030b0


	//   ....[3]....
        /*09c0*/ 	.word	0x00003fc0


	//   ....[4]....
        /*09c4*/ 	.word	0x00005120


	//   ....[5]....
        /*09c8*/ 	.word	0x00005160


	//   ....[6]....
        /*09cc*/ 	.word	0x000094e0


	//   ....[7]....
        /*09d0*/ 	.word	0x00009560


	//   ....[8]....
        /*09d4*/ 	.word	0x00009590


	//   ....[9]....
        /*09d8*/ 	.word	0x00009600


	//----- nvinfo : EIATTR_MAX_THREADS
	.align		4
.L_49:
        /*09dc*/ 	.byte	0x04, 0x05
        /*09de*/ 	.short	(.L_51 - .L_50)
.L_50:
        /*09e0*/ 	.word	0x00000100
        /*09e4*/ 	.word	0x00000001
        /*09e8*/ 	.word	0x00000001


	//----- nvinfo : EIATTR_CRS_STACK_SIZE
	.align		4
.L_51:
        /*09ec*/ 	.byte	0x04, 0x1e
        /*09ee*/ 	.short	(.L_53 - .L_52)
.L_52:
        /*09f0*/ 	.word	0x00000000


	//----- nvinfo : EIATTR_CBANK_PARAM_SIZE
	.align		4
.L_53:
        /*09f4*/ 	.byte	0x03, 0x19
        /*09f6*/ 	.short	0x0800


	//----- nvinfo : EIATTR_PARAM_CBANK
	.align		4
        /*09f8*/ 	.byte	0x04, 0x0a
        /*09fa*/ 	.short	(.L_55 - .L_54)
	.align		4
.L_54:
        /*09fc*/ 	.word	index@(.nv.constant0._ZN7cutlass13device_kernelINS_4gemm6kernel13GemmUniversalIN4cute5tupleIJiiiiEEENS1_10collective13CollectiveMmaINS1_35MainloopSm100TmaUmmaWarpSpecializedILi4ELi2ELi4ENS5_IJNS4_1CILi1EEENSA_ILi8EEESB_EEEEENS5_IJNSA_ILi128EEESF_NSA_ILi64EEEEEENS_6half_tENS5_IJlSB_lEEESI_NS5_IJSB_llEEENS4_8TiledMMAINS4_8MMA_AtomIJNS4_20SM100_MMA_F16BF16_SSISI_SI_fLi128ELi128ELNS4_4UMMA5MajorE0ELSP_1ELNSO_7ScaleInE0ELSQ_0EEEEEENS4_6LayoutINS5_IJSB_SB_SB_EEENS5_IJNSA_ILi0EEESV_SV_EEEEENS5_IJNS4_10UnderscoreESY_SY_EEEEENS4_23SM90_TMA_LOAD_MULTICASTENS4_14ComposedLayoutINS4_7SwizzleILi3ELi4ELi3EEENS4_18smem_ptr_flag_bitsILi16EEENST_INS5_IJSC_SG_EEENS5_IJSG_SB_EEEEEEEvNS4_8identityENS4_13SM90_TMA_LOADENS12_IS14_S16_NST_INS5_IJSG_SC_EEENS5_IJSB_SG_EEEEEEEvS1B_EENS_8epilogue10collective18CollectiveEpilogueINS1I_23Sm100TmaWarpSpecializedILi4ELi2ELi32ELb1ELb0EEEJSH_NS5_IJNST_ISF_SB_EENST_INSA_ILi32EEESB_EEEEESI_SJ_SI_SJ_NS1I_6fusion15FusionCallbacksIS1M_NS1R_17LinearCombinationISI_fSI_fLNS_15FloatRoundStyleE2EEESH_S1Q_JEEENS4_5SM1004TMEM4LOAD26SM100_TMEM_LOAD_32dp32b32xES1C_NS12_INS13_ILi2ELi4ELi3EEES16_NST_INS5_IJSC_S1O_EEENS5_IJS1O_SB_EEEEEEENS4_39AutoVectorizingCopyWithAssumedAlignmentILi128EEENS4_14SM90_TMA_STOREES25_S27_S27_EEEvvEEEEvNT_6ParamsE)
        /*0a00*/ 	.short	0x0380
        /*0a02*/ 	.short	0x0800


	//----- nvinfo : EIATTR_SW_WAR
	.align		4
.L_55:
        /*0a04*/ 	.byte	0x04, 0x36
        /*0a06*/ 	.short	(.L_57 - .L_56)
.L_56:
        /*0a08*/ 	.word	0x00000008
.L_57:


//--------------------- .nv.callgraph             --------------------------
	.section	.nv.callgraph,"",@"SHT_CUDA_CALLGRAPH"
	.align	4
	.sectionentsize	8
	.align		4
        /*0000*/ 	.word	0x00000000
	.align		4
        /*0004*/ 	.word	0xffffffff
	.align		4
        /*0008*/ 	.word	index@(_ZN7cutlass13device_kernelINS_4gemm6kernel13GemmUniversalIN4cute5tupleIJiiiiEEENS1_10collective13CollectiveMmaINS1_35MainloopSm100TmaUmmaWarpSpecializedILi4ELi2ELi4ENS5_IJNS4_1CILi1EEENSA_ILi8EEESB_EEEEENS5_IJNSA_ILi128EEESF_NSA_ILi64EEEEEENS_6half_tENS5_IJlSB_lEEESI_NS5_IJSB_llEEENS4_8TiledMMAINS4_8MMA_AtomIJNS4_20SM100_MMA_F16BF16_SSISI_SI_fLi128ELi128ELNS4_4UMMA5MajorE0ELSP_1ELNSO_7ScaleInE0ELSQ_0EEEEEENS4_6LayoutINS5_IJSB_SB_SB_EEENS5_IJNSA_ILi0EEESV_SV_EEEEENS5_IJNS4_10UnderscoreESY_SY_EEEEENS4_23SM90_TMA_LOAD_MULTICASTENS4_14ComposedLayoutINS4_7SwizzleILi3ELi4ELi3EEENS4_18smem_ptr_flag_bitsILi16EEENST_INS5_IJSC_SG_EEENS5_IJSG_SB_EEEEEEEvNS4_8identityENS4_13SM90_TMA_LOADENS12_IS14_S16_NST_INS5_IJSG_SC_EEENS5_IJSB_SG_EEEEEEEvS1B_EENS_8epilogue10collective18CollectiveEpilogueINS1I_23Sm100TmaWarpSpecializedILi4ELi2ELi32ELb1ELb0EEEJSH_NS5_IJNST_ISF_SB_EENST_INSA_ILi32EEESB_EEEEESI_SJ_SI_SJ_NS1I_6fusion15FusionCallbacksIS1M_NS1R_17LinearCombinationISI_fSI_fLNS_15FloatRoundStyleE2EEESH_S1Q_JEEENS4_5SM1004TMEM4LOAD26SM100_TMEM_LOAD_32dp32b32xES1C_NS12_INS13_ILi2ELi4ELi3EEES16_NST_INS5_IJSC_S1O_EEENS5_IJS1O_SB_EEEEEEENS4_39AutoVectorizingCopyWithAssumedAlignmentILi128EEENS4_14SM90_TMA_STOREES25_S27_S27_EEEvvEEEEvNT_6ParamsE)
	.align		4
        /*000c*/ 	.word	index@(__assertfail)
	.align		4
        /*0010*/ 	.word	0x00000000
	.align		4
        /*0014*/ 	.word	0xfffffffe
	.align		4
        /*0018*/ 	.word	0x00000000
	.align		4
        /*001c*/ 	.word	0xfffffffd
	.align		4
        /*0020*/ 	.word	0x00000000
	.align		4
        /*0024*/ 	.word	0xfffffffc


//--------------------- .nv.constant4             --------------------------
	.section	.nv.constant4,"a",@progbits
	.align	8
	.align		8
.nv.constant4:
        /*0000*/ 	.dword	__assertfail
	.align		8
        /*0008*/ 	.dword	__unnamed_1
	.align		8
        /*0010*/ 	.dword	__unnamed_2
	.align		8
        /*0018*/ 	.dword	_ZN40_INTERNAL_4cce801a_4_k_cu_243663a7_389184cuda3std3__45__cpo5beginE
	.align		8
        /*0020*/ 	.dword	_ZN40_INTERNAL_4cce801a_4_k_cu_243663a7_389184cuda3std3__45__cpo3endE
	.align		8
        /*0028*/ 	.dword	_ZN40_INTERNAL_4cce801a_4_k_cu_243663a7_389184cuda3std3__45__cpo6cbeginE
	.align		8
        /*0030*/ 	.dword	_ZN40_INTERNAL_4cce801a_4_k_cu_243663a7_389184cuda3std3__45__cpo4cendE
	.align		8
        /*0038*/ 	.dword	_ZN40_INTERNAL_4cce801a_4_k_cu_243663a7_389184cuda3std3__442_GLOBAL__N__4cce801a_4_k_cu_243663a7_389186ignoreE
	.align		8
        /*0040*/ 	.dword	_ZN40_INTERNAL_4cce801a_4_k_cu_243663a7_389184cuda3std3__419piecewise_constructE
	.align		8
        /*0048*/ 	.dword	_ZN40_INTERNAL_4cce801a_4_k_cu_243663a7_389184cuda3std3__48in_placeE
	.align		8
        /*0050*/ 	.dword	_ZN40_INTERNAL_4cce801a_4_k_cu_243663a7_389184cuda3std6ranges3__45__cpo4swapE
	.align		8
        /*0058*/ 	.dword	_ZN40_INTERNAL_4cce801a_4_k_cu_243663a7_389184cuda3std6ranges3__45__cpo9iter_moveE
	.align		8
        /*0060*/ 	.dword	_ZN40_INTERNAL_4cce801a_4_k_cu_243663a7_389184cute7productE
	.align		8
        /*0068*/ 	.dword	_ZN40_INTERNAL_4cce801a_4_k_cu_243663a7_389184cute1_E
	.align		8
        /*0070*/ 	.dword	$str$25
	.align		8
        /*0078*/ 	.dword	$str$26
	.align		8
        /*0080*/ 	.dword	$str$27
	.align		8
        /*0088*/ 	.dword	$str$28


//--------------------- .text._ZN7cutlass13device_kernelINS_4gemm6kernel13GemmUniversalIN4cute5tupleIJiiiiEEENS1_10collective13CollectiveMmaINS1_35MainloopSm100TmaUmmaWarpSpecializedILi4ELi2ELi4ENS5_IJNS4_1CILi1EEENSA_ILi8EEESB_EEEEENS5_IJNSA_ILi128EEESF_NSA_ILi64EEEEEENS_6half_tENS5_IJlSB_lEEESI_NS5_IJSB_llEEENS4_8TiledMMAINS4_8MMA_AtomIJNS4_20SM100_MMA_F16BF16_SSISI_SI_fLi128ELi128ELNS4_4UMMA5MajorE0ELSP_1ELNSO_7ScaleInE0ELSQ_0EEEEEENS4_6LayoutINS5_IJSB_SB_SB_EEENS5_IJNSA_ILi0EEESV_SV_EEEEENS5_IJNS4_10UnderscoreESY_SY_EEEEENS4_23SM90_TMA_LOAD_MULTICASTENS4_14ComposedLayoutINS4_7SwizzleILi3ELi4ELi3EEENS4_18smem_ptr_flag_bitsILi16EEENST_INS5_IJSC_SG_EEENS5_IJSG_SB_EEEEEEEvNS4_8identityENS4_13SM90_TMA_LOADENS12_IS14_S16_NST_INS5_IJSG_SC_EEENS5_IJSB_SG_EEEEEEEvS1B_EENS_8epilogue10collective18CollectiveEpilogueINS1I_23Sm100TmaWarpSpecializedILi4ELi2ELi32ELb1ELb0EEEJSH_NS5_IJNST_ISF_SB_EENST_INSA_ILi32EEESB_EEEEESI_SJ_SI_SJ_NS1I_6fusion15FusionCallbacksIS1M_NS1R_17LinearCombinationISI_fSI_fLNS_15FloatRoundStyleE2EEESH_S1Q_JEEENS4_5SM1004TMEM4LOAD26SM100_TMEM_LOAD_32dp32b32xES1C_NS12_INS13_ILi2ELi4ELi3EEES16_NST_INS5_IJSC_S1O_EEENS5_IJS1O_SB_EEEEEEENS4_39AutoVectorizingCopyWithAssumedAlignmentILi128EEENS4_14SM90_TMA_STOREES25_S27_S27_EEEvvEEEEvNT_6ParamsE --------------------------
	.section	.text._ZN7cutlass13device_kernelINS_4gemm6kernel13GemmUniversalIN4cute5tupleIJiiiiEEENS1_10collective13CollectiveMmaINS1_35MainloopSm100TmaUmmaWarpSpecializedILi4ELi2ELi4ENS5_IJNS4_1CILi1EEENSA_ILi8EEESB_EEEEENS5_IJNSA_ILi128EEESF_NSA_ILi64EEEEEENS_6half_tENS5_IJlSB_lEEESI_NS5_IJSB_llEEENS4_8TiledMMAINS4_8MMA_AtomIJNS4_20SM100_MMA_F16BF16_SSISI_SI_fLi128ELi128ELNS4_4UMMA5MajorE0ELSP_1ELNSO_7ScaleInE0ELSQ_0EEEEEENS4_6LayoutINS5_IJSB_SB_SB_EEENS5_IJNSA_ILi0EEESV_SV_EEEEENS5_IJNS4_10UnderscoreESY_SY_EEEEENS4_23SM90_TMA_LOAD_MULTICASTENS4_14ComposedLayoutINS4_7SwizzleILi3ELi4ELi3EEENS4_18smem_ptr_flag_bitsILi16EEENST_INS5_IJSC_SG_EEENS5_IJSG_SB_EEEEEEEvNS4_8identityENS4_13SM90_TMA_LOADENS12_IS14_S16_NST_INS5_IJSG_SC_EEENS5_IJSB_SG_EEEEEEEvS1B_EENS_8epilogue10collective18CollectiveEpilogueINS1I_23Sm100TmaWarpSpecializedILi4ELi2ELi32ELb1ELb0EEEJSH_NS5_IJNST_ISF_SB_EENST_INSA_ILi32EEESB_EEEEESI_SJ_SI_SJ_NS1I_6fusion15FusionCallbacksIS1M_NS1R_17LinearCombinationISI_fSI_fLNS_15FloatRoundStyleE2EEESH_S1Q_JEEENS4_5SM1004TMEM4LOAD26SM100_TMEM_LOAD_32dp32b32xES1C_NS12_INS13_ILi2ELi4ELi3EEES16_NST_INS5_IJSC_S1O_EEENS5_IJS1O_SB_EEEEEEENS4_39AutoVectorizingCopyWithAssumedAlignmentILi128EEENS4_14SM90_TMA_STOREES25_S27_S27_EEEvvEEEEvNT_6ParamsE,"ax",@progbits
	.align	128
.text._ZN7cutlass13device_kernelINS_4gemm6kernel13GemmUniversalIN4cute5tupleIJiiiiEEENS1_10collective13CollectiveMmaINS1_35MainloopSm100TmaUmmaWarpSpecializedILi4ELi2ELi4ENS5_IJNS4_1CILi1EEENSA_ILi8EEESB_EEEEENS5_IJNSA_ILi128EEESF_NSA_ILi64EEEEEENS_6half_tENS5_IJlSB_lEEESI_NS5_IJSB_llEEENS4_8TiledMMAINS4_8MMA_AtomIJNS4_20SM100_MMA_F16BF16_SSISI_SI_fLi128ELi128ELNS4_4UMMA5MajorE0ELSP_1ELNSO_7ScaleInE0ELSQ_0EEEEEENS4_6LayoutINS5_IJSB_SB_SB_EEENS5_IJNSA_ILi0EEESV_SV_EEEEENS5_IJNS4_10UnderscoreESY_SY_EEEEENS4_23SM90_TMA_LOAD_MULTICASTENS4_14ComposedLayoutINS4_7SwizzleILi3ELi4ELi3EEENS4_18smem_ptr_flag_bitsILi16EEENST_INS5_IJSC_SG_EEENS5_IJSG_SB_EEEEEEEvNS4_8identityENS4_13SM90_TMA_LOADENS12_IS14_S16_NST_INS5_IJSG_SC_EEENS5_IJSB_SG_EEEEEEEvS1B_EENS_8epilogue10collective18CollectiveEpilogueINS1I_23Sm100TmaWarpSpecializedILi4ELi2ELi32ELb1ELb0EEEJSH_NS5_IJNST_ISF_SB_EENST_INSA_ILi32EEESB_EEEEESI_SJ_SI_SJ_NS1I_6fusion15FusionCallbacksIS1M_NS1R_17LinearCombinationISI_fSI_fLNS_15FloatRoundStyleE2EEESH_S1Q_JEEENS4_5SM1004TMEM4LOAD26SM100_TMEM_LOAD_32dp32b32xES1C_NS12_INS13_ILi2ELi4ELi3EEES16_NST_INS5_IJSC_S1O_EEENS5_IJS1O_SB_EEEEEEENS4_39AutoVectorizingCopyWithAssumedAlignmentILi128EEENS4_14SM90_TMA_STOREES25_S27_S27_EEEvvEEEEvNT_6ParamsE:
        .type           _ZN7cutlass13device_kernelINS_4gemm6kernel13GemmUniversalIN4cute5tupleIJiiiiEEENS1_10collective13CollectiveMmaINS1_35MainloopSm100TmaUmmaWarpSpecializedILi4ELi2ELi4ENS5_IJNS4_1CILi1EEENSA_ILi8EEESB_EEEEENS5_IJNSA_ILi128EEESF_NSA_ILi64EEEEEENS_6half_tENS5_IJlSB_lEEESI_NS5_IJSB_llEEENS4_8TiledMMAINS4_8MMA_AtomIJNS4_20SM100_MMA_F16BF16_SSISI_SI_fLi128ELi128ELNS4_4UMMA5MajorE0ELSP_1ELNSO_7ScaleInE0ELSQ_0EEEEEENS4_6LayoutINS5_IJSB_SB_SB_EEENS5_IJNSA_ILi0EEESV_SV_EEEEENS5_IJNS4_10UnderscoreESY_SY_EEEEENS4_23SM90_TMA_LOAD_MULTICASTENS4_14ComposedLayoutINS4_7SwizzleILi3ELi4ELi3EEENS4_18smem_ptr_flag_bitsILi16EEENST_INS5_IJSC_SG_EEENS5_IJSG_SB_EEEEEEEvNS4_8identityENS4_13SM90_TMA_LOADENS12_IS14_S16_NST_INS5_IJSG_SC_EEENS5_IJSB_SG_EEEEEEEvS1B_EENS_8epilogue10collective18CollectiveEpilogueINS1I_23Sm100TmaWarpSpecializedILi4ELi2ELi32ELb1ELb0EEEJSH_NS5_IJNST_ISF_SB_EENST_INSA_ILi32EEESB_EEEEESI_SJ_SI_SJ_NS1I_6fusion15FusionCallbacksIS1M_NS1R_17LinearCombinationISI_fSI_fLNS_15FloatRoundStyleE2EEESH_S1Q_JEEENS4_5SM1004TMEM4LOAD26SM100_TMEM_LOAD_32dp32b32xES1C_NS12_INS13_ILi2ELi4ELi3EEES16_NST_INS5_IJSC_S1O_EEENS5_IJS1O_SB_EEEEEEENS4_39AutoVectorizingCopyWithAssumedAlignmentILi128EEENS4_14SM90_TMA_STOREES25_S27_S27_EEEvvEEEEvNT_6ParamsE,@function
        .size           _ZN7cutlass13device_kernelINS_4gemm6kernel13GemmUniversalIN4cute5tupleIJiiiiEEENS1_10collective13CollectiveMmaINS1_35MainloopSm100TmaUmmaWarpSpecializedILi4ELi2ELi4ENS5_IJNS4_1CILi1EEENSA_ILi8EEESB_EEEEENS5_IJNSA_ILi128EEESF_NSA_ILi64EEEEEENS_6half_tENS5_IJlSB_lEEESI_NS5_IJSB_llEEENS4_8TiledMMAINS4_8MMA_AtomIJNS4_20SM100_MMA_F16BF16_SSISI_SI_fLi128ELi128ELNS4_4UMMA5MajorE0ELSP_1ELNSO_7ScaleInE0ELSQ_0EEEEEENS4_6LayoutINS5_IJSB_SB_SB_EEENS5_IJNSA_ILi0EEESV_SV_EEEEENS5_IJNS4_10UnderscoreESY_SY_EEEEENS4_23SM90_TMA_LOAD_MULTICASTENS4_14ComposedLayoutINS4_7SwizzleILi3ELi4ELi3EEENS4_18smem_ptr_flag_bitsILi16EEENST_INS5_IJSC_SG_EEENS5_IJSG_SB_EEEEEEEvNS4_8identityENS4_13SM90_TMA_LOADENS12_IS14_S16_NST_INS5_IJSG_SC_EEENS5_IJSB_SG_EEEEEEEvS1B_EENS_8epilogue10collective18CollectiveEpilogueINS1I_23Sm100TmaWarpSpecializedILi4ELi2ELi32ELb1ELb0EEEJSH_NS5_IJNST_ISF_SB_EENST_INSA_ILi32EEESB_EEEEESI_SJ_SI_SJ_NS1I_6fusion15FusionCallbacksIS1M_NS1R_17LinearCombinationISI_fSI_fLNS_15FloatRoundStyleE2EEESH_S1Q_JEEENS4_5SM1004TMEM4LOAD26SM100_TMEM_LOAD_32dp32b32xES1C_NS12_INS13_ILi2ELi4ELi3EEES16_NST_INS5_IJSC_S1O_EEENS5_IJS1O_SB_EEEEEEENS4_39AutoVectorizingCopyWithAssumedAlignmentILi128EEENS4_14SM90_TMA_STOREES25_S27_S27_EEEvvEEEEvNT_6ParamsE,(.L_x_183 - _ZN7cutlass13device_kernelINS_4gemm6kernel13GemmUniversalIN4cute5tupleIJiiiiEEENS1_10collective13CollectiveMmaINS1_35MainloopSm100TmaUmmaWarpSpecializedILi4ELi2ELi4ENS5_IJNS4_1CILi1EEENSA_ILi8EEESB_EEEEENS5_IJNSA_ILi128EEESF_NSA_ILi64EEEEEENS_6half_tENS5_IJlSB_lEEESI_NS5_IJSB_llEEENS4_8TiledMMAINS4_8MMA_AtomIJNS4_20SM100_MMA_F16BF16_SSISI_SI_fLi128ELi128ELNS4_4UMMA5MajorE0ELSP_1ELNSO_7ScaleInE0ELSQ_0EEEEEENS4_6LayoutINS5_IJSB_SB_SB_EEENS5_IJNSA_ILi0EEESV_SV_EEEEENS5_IJNS4_10UnderscoreESY_SY_EEEEENS4_23SM90_TMA_LOAD_MULTICASTENS4_14ComposedLayoutINS4_7SwizzleILi3ELi4ELi3EEENS4_18smem_ptr_flag_bitsILi16EEENST_INS5_IJSC_SG_EEENS5_IJSG_SB_EEEEEEEvNS4_8identityENS4_13SM90_TMA_LOADENS12_IS14_S16_NST_INS5_IJSG_SC_EEENS5_IJSB_SG_EEEEEEEvS1B_EENS_8epilogue10collective18CollectiveEpilogueINS1I_23Sm100TmaWarpSpecializedILi4ELi2ELi32ELb1ELb0EEEJSH_NS5_IJNST_ISF_SB_EENST_INSA_ILi32EEESB_EEEEESI_SJ_SI_SJ_NS1I_6fusion15FusionCallbacksIS1M_NS1R_17LinearCombinationISI_fSI_fLNS_15FloatRoundStyleE2EEESH_S1Q_JEEENS4_5SM1004TMEM4LOAD26SM100_TMEM_LOAD_32dp32b32xES1C_NS12_INS13_ILi2ELi4ELi3EEES16_NST_INS5_IJSC_S1O_EEENS5_IJS1O_SB_EEEEEEENS4_39AutoVectorizingCopyWithAssumedAlignmentILi128EEENS4_14SM90_TMA_STOREES25_S27_S27_EEEvvEEEEvNT_6ParamsE)
        .other          _ZN7cutlass13device_kernelINS_4gemm6kernel13GemmUniversalIN4cute5tupleIJiiiiEEENS1_10collective13CollectiveMmaINS1_35MainloopSm100TmaUmmaWarpSpecializedILi4ELi2ELi4ENS5_IJNS4_1CILi1EEENSA_ILi8EEESB_EEEEENS5_IJNSA_ILi128EEESF_NSA_ILi64EEEEEENS_6half_tENS5_IJlSB_lEEESI_NS5_IJSB_llEEENS4_8TiledMMAINS4_8MMA_AtomIJNS4_20SM100_MMA_F16BF16_SSISI_SI_fLi128ELi128ELNS4_4UMMA5MajorE0ELSP_1ELNSO_7ScaleInE0ELSQ_0EEEEEENS4_6LayoutINS5_IJSB_SB_SB_EEENS5_IJNSA_ILi0EEESV_SV_EEEEENS5_IJNS4_10UnderscoreESY_SY_EEEEENS4_23SM90_TMA_LOAD_MULTICASTENS4_14ComposedLayoutINS4_7SwizzleILi3ELi4ELi3EEENS4_18smem_ptr_flag_bitsILi16EEENST_INS5_IJSC_SG_EEENS5_IJSG_SB_EEEEEEEvNS4_8identityENS4_13SM90_TMA_LOADENS12_IS14_S16_NST_INS5_IJSG_SC_EEENS5_IJSB_SG_EEEEEEEvS1B_EENS_8epilogue10collective18CollectiveEpilogueINS1I_23Sm100TmaWarpSpecializedILi4ELi2ELi32ELb1ELb0EEEJSH_NS5_IJNST_ISF_SB_EENST_INSA_ILi32EEESB_EEEEESI_SJ_SI_SJ_NS1I_6fusion15FusionCallbacksIS1M_NS1R_17LinearCombinationISI_fSI_fLNS_15FloatRoundStyleE2EEESH_S1Q_JEEENS4_5SM1004TMEM4LOAD26SM100_TMEM_LOAD_32dp32b32xES1C_NS12_INS13_ILi2ELi4ELi3EEES16_NST_INS5_IJSC_S1O_EEENS5_IJS1O_SB_EEEEEEENS4_39AutoVectorizingCopyWithAssumedAlignmentILi128EEENS4_14SM90_TMA_STOREES25_S27_S27_EEEvvEEEEvNT_6ParamsE,@"STO_CUDA_ENTRY STV_DEFAULT"
_ZN7cutlass13device_kernelINS_4gemm6kernel13GemmUniversalIN4cute5tupleIJiiiiEEENS1_10collective13CollectiveMmaINS1_35MainloopSm100TmaUmmaWarpSpecializedILi4ELi2ELi4ENS5_IJNS4_1CILi1EEENSA_ILi8EEESB_EEEEENS5_IJNSA_ILi128EEESF_NSA_ILi64EEEEEENS_6half_tENS5_IJlSB_lEEESI_NS5_IJSB_llEEENS4_8TiledMMAINS4_8MMA_AtomIJNS4_20SM100_MMA_F16BF16_SSISI_SI_fLi128ELi128ELNS4_4UMMA5MajorE0ELSP_1ELNSO_7ScaleInE0ELSQ_0EEEEEENS4_6LayoutINS5_IJSB_SB_SB_EEENS5_IJNSA_ILi0EEESV_SV_EEEEENS5_IJNS4_10UnderscoreESY_SY_EEEEENS4_23SM90_TMA_LOAD_MULTICASTENS4_14ComposedLayoutINS4_7SwizzleILi3ELi4ELi3EEENS4_18smem_ptr_flag_bitsILi16EEENST_INS5_IJSC_SG_EEENS5_IJSG_SB_EEEEEEEvNS4_8identityENS4_13SM90_TMA_LOADENS12_IS14_S16_NST_INS5_IJSG_SC_EEENS5_IJSB_SG_EEEEEEEvS1B_EENS_8epilogue10collective18CollectiveEpilogueINS1I_23Sm100TmaWarpSpecializedILi4ELi2ELi32ELb1ELb0EEEJSH_NS5_IJNST_ISF_SB_EENST_INSA_ILi32EEESB_EEEEESI_SJ_SI_SJ_NS1I_6fusion15FusionCallbacksIS1M_NS1R_17LinearCombinationISI_fSI_fLNS_15FloatRoundStyleE2EEESH_S1Q_JEEENS4_5SM1004TMEM4LOAD26SM100_TMEM_LOAD_32dp32b32xES1C_NS12_INS13_ILi2ELi4ELi3EEES16_NST_INS5_IJSC_S1O_EEENS5_IJS1O_SB_EEEEEEENS4_39AutoVectorizingCopyWithAssumedAlignmentILi128EEENS4_14SM90_TMA_STOREES25_S27_S27_EEEvvEEEEvNT_6ParamsE:
[----:B------:R-:W1:Y:S01]  /*0000*/  LDC R1, c[0x0][0x37c] ;  /* 0x0000df00ff017b82 */ /* 0x000e620000000800 */
[----:B------:R-:W2:Y:S01]  /*0010*/  S2R R94, SR_TID.X ;  /* 0x00000000005e7919 */ /* 0x000ea20000002100 */
[----:B------:R-:W3:Y:S01]  /*0020*/  LDCU.64 UR8, c[0x0][0x890] ;  /* 0x00011200ff0877ac */ /* 0x000ee20008000a00 */
[----:B------:R-:W-:Y:S02]  /*0030*/  PRMT R80, RZ, 0x7610, R80 ;  /* 0x00007610ff507816 */ /* 0x000fe40000000050 */
[----:B------:R-:W-:Y:S01]  /*0040*/  ELECT P3, URZ, PT ;  /* 0x0000000000ff782f */ /* 0x000fe20003860000 */
[----:B---3--:R-:W-:-:S04]  /*0050*/  UISETP.NE.U32.AND UP0, UPT, UR8, URZ, UPT ;  /* 0x000000ff0800728c */ /* 0x008fc8000bf05070 */
[----:B------:R-:W-:Y:S01]  /*0060*/  UISETP.NE.AND.EX UP0, UPT, UR9, URZ, UPT, UP0 ;  /* 0x000000ff0900728c */ /* 0x000fe2000bf05300 */
[----:B--2---:R-:W-:-:S05]  /*0070*/  SHF.R.U32.HI R81, RZ, 0x5, R94 ;  /* 0x00000005ff517819 */ /* 0x004fca000001165e */
[----:B------:R-:W2:Y:S02]  /*0080*/  SHFL.IDX PT, R0, R81, RZ, 0x1f ;  /* 0x00001fff51007589 */ /* 0x000ea400000e0000 */
[----:B--2---:R-:W-:Y:S01]  /*0090*/  R2UR UR17, R0 ;  /* 0x00000000001172ca */ /* 0x004fe200000e0000 */
[----:B-1----:R-:W-:-:S14]  /*00a0*/  BRA.U UP0, `(.L_x_0) ;  /* 0x0000000100307547 */ /* 0x002fdc000b800000 */
[----:B------:R-:W1:Y:S02]  /*00b0*/  LDCU.64 UR4, c[0x0][0x888] ;  /* 0x00011100ff0477ac */ /* 0x000e640008000a00 */
[----:B-1----:R-:W-:-:S04]  /*00c0*/  UISETP.NE.U32.AND UP0, UPT, UR4, URZ, UPT ;  /* 0x000000ff0400728c */ /* 0x002fc8000bf05070 */
[----:B------:R-:W-:-:S09]  /*00d0*/  UISETP.NE.AND.EX UP0, UPT, UR5, URZ, UPT, UP0 ;  /* 0x000000ff0500728c */ /* 0x000fd2000bf05300 */
[----:B------:R-:W-:Y:S05]  /*00e0*/  BRA.U !UP0, `(.L_x_1) ;  /* 0x0000000108147547 */ /* 0x000fea000b800000 */
[----:B------:R-:W1:Y:S01]  /*00f0*/  LDC.64 R2, c[0x0][0x888] ;  /* 0x00022200ff027b82 */ /* 0x000e620000000a00 */
[----:B------:R-:W1:Y:S02]  /*0100*/  LDCU.64 UR4, c[0x0][0x358] ;  /* 0x00006b00ff0477ac */ /* 0x000e640008000a00 */
[----:B-1----:R1:W5:Y:S01]  /*0110*/  LDG.E R41, desc[UR4][R2.64] ;  /* 0x0000000402297981 */ /* 0x002362000c1e1900 */
[----:B------:R-:W-:Y:S01]  /*0120*/  HFMA2 R80, -RZ, RZ, 0, 5.9604644775390625e-08 ;  /* 0x00000001ff507431 */ /* 0x000fe200000001ff */
[----:B------:R-:W-:Y:S05]  /*0130*/  BRA `(.L_x_0) ;  /* 0x00000000000c7947 */ /* 0x000fea0003800000 */
.L_x_1:
[----:B------:R-:W1:Y:S01]  /*0140*/  LDCU UR4, c[0x0][0x880] ;  /* 0x00011000ff0477ac */ /* 0x000e620008000800 */
[----:B------:R-:W-:Y:S01]  /*0150*/  HFMA2 R80, -RZ, RZ, 0, 5.9604644775390625e-08 ;  /* 0x00000001ff507431 */ /* 0x000fe200000001ff */
[----:B-1----:R-:W-:-:S07]  /*0160*/  MOV R41, UR4 ;  /* 0x0000000400297c02 */ /* 0x002fce0008000f00 */
.L_x_0:
[----:B------:R-:W2:Y:S02]  /*0170*/  LDCU.64 UR4, c[0x0][0x8b0] ;  /* 0x00011600ff0477ac */ /* 0x000ea40008000a00 */
[----:B--2---:R-:W-:-:S04]  /*0180*/  UISETP.NE.U32.AND UP0, UPT, UR4, URZ, UPT ;  /* 0x000000ff0400728c */ /* 0x004fc8000bf05070 */
[----:B------:R-:W-:-:S09]  /*0190*/  UISETP.NE.AND.EX UP0, UPT, UR5, URZ, UPT, UP0 ;  /* 0x000000ff0500728c */ /* 0x000fd2000bf05300 */
[----:B------:R-:W-:Y:S05]  /*01a0*/  BRA.U UP0, `(.L_x_2) ;  /* 0x0000000100287547 */ /* 0x000fea000b800000 */
[----:B------:R-:W2:Y:S02]  /*01b0*/  LDCU.64 UR4, c[0x0][0x8a8] ;  /* 0x00011500ff0477ac */ /* 0x000ea40008000a00 */
[----:B--2---:R-:W-:-:S04]  /*01c0*/  UISETP.NE.U32.AND UP0, UPT, UR4, URZ, UPT ;  /* 0x000000ff0400728c */ /* 0x004fc8000bf05070 */
[----:B------:R-:W-:-:S09]  /*01d0*/  UISETP.NE.AND.EX UP0, UPT, UR5, URZ, UPT, UP0 ;  /* 0x000000ff0500728c */ /* 0x000fd2000bf05300 */
[----:B------:R-:W-:Y:S05]  /*01e0*/  BRA.U !UP0, `(.L_x_3) ;  /* 0x0000000108107547 */ /* 0x000fea000b800000 */
[----:B------:R-:W2:Y:S01]  /*01f0*/  LDC.64 R38, c[0x0][0x8a8] ;  /* 0x00022a00ff267b82 */ /* 0x000ea20000000a00 */
[----:B------:R-:W2:Y:S02]  /*0200*/  LDCU.64 UR4, c[0x0][0x358] ;  /* 0x00006b00ff0477ac */ /* 0x000ea40008000a00 */
[----:B--2---:R2:W5:Y:S01]  /*0210*/  LDG.E R38, desc[UR4][R38.64] ;  /* 0x0000000426267981 */ /* 0x004562000c1e1900 */
[----:B------:R-:W-:Y:S05]  /*0220*/  BRA `(.L_x_2) ;  /* 0x0000000000087947 */ /* 0x000fea0003800000 */
.L_x_3:
[----:B------:R-:W2:Y:S02]  /*0230*/  LDCU UR4, c[0x0][0x8a0] ;  /* 0x00011400ff0477ac */ /* 0x000ea40008000800 */
[----:B--2---:R-:W-:Y:S02]  /*0240*/  MOV R38, UR4 ;  /* 0x0000000400267c02 */ /* 0x004fe40008000f00 */
.L_x_2:
[----:B------:R-:W-:Y:S01]  /*0250*/  IMAD.U32 R0, RZ, RZ, UR17 ;  /* 0x00000011ff007e24 */ /* 0x000fe2000f8e00ff */
[----:B------:R-:W-:Y:S04]  /*0260*/  BSSY.RECONVERGENT B0, `(.L_x_4) ;  /* 0x000000c000007945 */ /* 0x000fe80003800200 */
[C---:B------:R-:W-:Y:S02]  /*0270*/  ISETP.NE.OR P1, PT, R0.reuse, 0x1, !P3 ;  /* 0x000000010000780c */ /* 0x040fe40005f25670 */
[----:B------:R-:W-:-:S11]  /*0280*/  ISETP.NE.OR P0, PT, R0, 0x3, !P3 ;  /* 0x000000030000780c */ /* 0x000fd60005f05670 */
[----:B------:R-:W-:Y:S05]  /*0290*/  @P1 BRA `(.L_x_5) ;  /* 0x0000000000201947 */ /* 0x000fea0003800000 */
[----:B------:R-:W3:Y:S02]  /*02a0*/  LDCU.64 UR4, c[0x0][0x348] ;  /* 0x00006900ff0477ac */ /* 0x000ee40008000a00 */
[----:B---3--:R-:W-:Y:S02]  /*02b0*/  UIADD3 UR6, UP1, UPT, UR4, 0x80, URZ ;  /* 0x0000008004067890 */ /* 0x008fe4000ff3e0ff */
[----:B------:R-:W-:Y:S02]  /*02c0*/  UIADD3 UR4, UP0, UPT, UR4, 0x180, URZ ;  /* 0x0000018004047890 */ /* 0x000fe4000ff1e0ff */
[----:B------:R-:W-:Y:S02]  /*02d0*/  UIADD3.X UR7, UPT, UPT, URZ, UR5, URZ, UP1, !UPT ;  /* 0x00000005ff077290 */ /* 0x000fe40008ffe4ff */
[----:B------:R-:W-:-:S07]  /*02e0*/  UIADD3.X UR5, UPT, UPT, URZ, UR5, URZ, UP0, !UPT ;  /* 0x00000005ff057290 */ /* 0x000fce00087fe4ff */
[----:B------:R3:W-:Y:S02]  /*02f0*/  UTMACCTL.PF [UR6] ;  /* 0x00000000060079b9 */ /* 0x0007e40008040000 */
[----:B------:R3:W-:Y:S02]  /*0300*/  UTMACCTL.PF [UR4] ;  /* 0x00000000040079b9 */ /* 0x0007e40008040000 */
[----:B---3--:R-:W-:Y:S01]  /*0310*/  NOP ;  /* 0x0000000000007918 */ /* 0x008fe20000000000 */
.L_x_5:
[----:B------:R-:W-:Y:S05]  /*0320*/  BSYNC.RECONVERGENT B0 ;  /* 0x0000000000007941 */ /* 0x000fea0003800200 */
.L_x_4:
[----:B------:R-:W-:Y:S04]  /*0330*/  BSSY.RECONVERGENT B0, `(.L_x_6) ;  /* 0x000000a000007945 */ /* 0x000fe80003800200 */
        /* <DEDUP_REMOVED lines=9> */
.L_x_7:
[----:B------:R-:W-:Y:S05]  /*03d0*/  BSYNC.RECONVERGENT B0 ;  /* 0x0000000000007941 */ /* 0x000fea0003800200 */
.L_x_6:
[----:B------:R-:W3:Y:S01]  /*03e0*/  LDCU.64 UR4, c[0x0][0x888] ;  /* 0x00011100ff0477ac */ /* 0x000ee20008000a00 */
[----:B------:R-:W-:Y:S02]  /*03f0*/  UISETP.EQ.U32.AND UP1, UPT, UR8, URZ, UPT ;  /* 0x000000ff0800728c */ /* 0x000fe4000bf22070 */
[----:B------:R-:W-:Y:S02]  /*0400*/  UPLOP3.LUT UP3, UPT, UPT, UPT, UPT, 0x80, 0x8 ;  /* 0x000000000008789c */ /* 0x000fe40003f6f070 */
[----:B---3--:R-:W-:-:S04]  /*0410*/  UISETP.NE.U32.AND UP0, UPT, UR4, URZ, UPT ;  /* 0x000000ff0400728c */ /* 0x008fc8000bf05070 */
[----:B------:R-:W-:-:S04]  /*0420*/  UISETP.NE.AND.EX UP0, UPT, UR5, URZ, UPT, UP0 ;  /* 0x000000ff0500728c */ /* 0x000fc8000bf05300 */
[----:B------:R-:W-:-:S04]  /*0430*/  UISETP.EQ.OR.EX UP2, UPT, UR9, URZ, !UP0, UP1 ;  /* 0x000000ff0900728c */ /* 0x000fc8000c742710 */
[----:B------:R-:W-:-:S06]  /*0440*/  UP2UR UR4, UPR, URZ, 0x4 ;  /* 0x00000004ff047883 */ /* 0x000fcc0008000000 */
[----:B------:R-:W-:Y:S01]  /*0450*/  MOV R83, UR4 ;  /* 0x0000000400537c02 */ /* 0x000fe20008000f00 */
[----:B------:R-:W-:Y:S06]  /*0460*/  BRA.U !UP2, `(.L_x_8) ;  /* 0x000000010a207547 */ /* 0x000fec000b800000 */
[----:B------:R-:W-:Y:S01]  /*0470*/  UISETP.NE.U32.AND UP1, UPT, UR8, URZ, UPT ;  /* 0x000000ff0800728c */ /* 0x000fe2000bf25070 */
[----:B-----5:R-:W-:Y:S01]  /*0480*/  FSETP.NEU.AND P0, PT, R41, RZ, PT ;  /* 0x000000ff2900720b */ /* 0x020fe20003f0d000 */
[----:B------:R-:W-:Y:S02]  /*0490*/  USEL UR4, URZ, 0xffffffff, UP0 ;  /* 0xffffffffff047887 */ /* 0x000fe40008000000 */
[----:B------:R-:W-:-:S10]  /*04a0*/  UISETP.NE.AND.EX UP1, UPT, UR9, URZ, UPT, UP1 ;  /* 0x000000ff0900728c */ /* 0x000fd4000bf25310 */
[----:B------:R-:W-:Y:S01]  /*04b0*/  VOTEU.ANY UP0, P0 ;  /* 0x0000000000ff7886 */ /* 0x000fe20000000100 */
[----:B------:R-:W-:-:S04]  /*04c0*/  @!UP1 USEL UR4, URZ, 0xffffffff, UP0 ;  /* 0xffffffffff049887 */ /* 0x000fc80008000000 */
[----:B------:R-:W-:-:S04]  /*04d0*/  ULOP3.LUT UR4, UR4, 0x1, URZ, 0xc0, !UPT ;  /* 0x0000000104047892 */ /* 0x000fc8000f8ec0ff */
[----:B------:R-:W-:-:S11]  /*04e0*/  UISETP.NE.U32.AND UP3, UPT, UR4, 0x1, UPT ;  /* 0x000000010400788c */ /* 0x000fd6000bf65070 */
.L_x_8:
[----:B-1----:R-:W1:Y:S01]  /*04f0*/  SHFL.IDX PT, R2, R81, RZ, 0x1f ;  /* 0x00001fff51027589 */ /* 0x002e6200000e0000 */
[----:B------:R-:W-:-:S04]  /*0500*/  UISETP.NE.AND UP0, UPT, UR17, 0x2, UPT ;  /* 0x000000021100788c */ /* 0x000fc8000bf05270 */
[----:B------:R-:W-:Y:S01]  /*0510*/  USEL UR45, URZ, 0x1, UP0 ;  /* 0x00000001ff2d7887 */ /* 0x000fe20008000000 */
[----:B-1----:R-:W-:-:S13]  /*0520*/  ISETP.NE.AND P0, PT, R2, RZ, PT ;  /* 0x000000ff0200720c */ /* 0x002fda0003f05270 */
[----:B------:R-:W-:Y:S05]  /*0530*/  @P0 BRA `(.L_x_9) ;  /* 0x0000000000580947 */ /* 0x000fea0003800000 */
[----:B------:R-:W1:Y:S01]  /*0540*/  S2UR UR4, SR_CgaCtaId ;  /* 0x00000000000479c3 */ /* 0x000e620000008800 */
[----:B------:R-:W-:Y:S01]  /*0550*/  UMOV UR5, 0x400 ;  /* 0x0000040000057882 */ /* 0x000fe20000000000 */
[----:B------:R-:W-:Y:S01]  /*0560*/  UMOV UR8, 0x1 ;  /* 0x0000000100087882 */ /* 0x000fe20000000000 */
[----:B------:R-:W-:Y:S01]  /*0570*/  UMOV UR6, 0x8 ;  /* 0x0000000800067882 */ /* 0x000fe20000000000 */
[----:B------:R-:W-:-:S04]  /*0580*/  UIADD3 UR8, UPT, UPT, -UR8, 0x100000, URZ ;  /* 0x0010000008087890 */ /* 0x000fc8000fffe1ff */
[----:B------:R-:W-:Y:S02]  /*0590*/  USHF.L.U32 UR9, UR8, 0xb, URZ ;  /* 0x0000000b08097899 */ /* 0x000fe400080006ff */
[----:B------:R-:W-:Y:S02]  /*05a0*/  USHF.L.U32 UR8, UR8, 0x1, URZ ;  /* 0x0000000108087899 */ /* 0x000fe400080006ff */
[----:B------:R-:W-:-:S04]  /*05b0*/  UIADD3 UR6, UPT, UPT, -UR6, 0x100000, URZ ;  /* 0x0010000006067890 */ /* 0x000fc8000fffe1ff */
[----:B------:R-:W-:Y:S02]  /*05c0*/  USHF.L.U32 UR7, UR6, 0xb, URZ ;  /* 0x0000000b06077899 */ /* 0x000fe400080006ff */
[----:B------:R-:W-:Y:S01]  /*05d0*/  USHF.L.U32 UR6, UR6, 0x1, URZ ;  /* 0x0000000106067899 */ /* 0x000fe200080006ff */
[----:B------:R-:W-:Y:S01]  /*05e0*/  ELECT P0, URZ, PT ;  /* 0x0000000000ff782f */ /* 0x000fe20003800000 */
[----:B-1----:R-:W-:Y:S01]  /*05f0*/  ULEA UR4, UR4, UR5, 0x18 ;  /* 0x0000000504047291 */ /* 0x002fe2000f8ec0ff */
[----:B------:R-:W1:Y:S11]  /*0600*/  FENCE.VIEW.ASYNC.S ;  /* 0x00000000000073c6 */ /* 0x000e760000000000 */
[----:B-1----:R1:W3:Y:S01]  /*0610*/  SYNCS.EXCH.64 URZ, [UR4], UR8 ;  /* 0x0000000804ff75b2 */ /* 0x0022e20008000100 */
[----:B------:R1:W4:Y:S01]  /*0620*/  SYNCS.EXCH.64 URZ, [UR4+0x20], UR6 ;  /* 0x0000200604ff75b2 */ /* 0x0003220008000100 */
[----:B------:R1:W1:Y:S01]  /*0630*/  SYNCS.EXCH.64 URZ, [UR4+0x8], UR8 ;  /* 0x0000080804ff75b2 */ /* 0x0002620008000100 */
[----:B------:R1:W1:Y:S01]  /*0640*/  SYNCS.EXCH.64 URZ, [UR4+0x28], UR6 ;  /* 0x0000280604ff75b2 */ /* 0x0002620008000100 */
[----:B------:R1:W1:Y:S01]  /*0650*/  SYNCS.EXCH.64 URZ, [UR4+0x10], UR8 ;  /* 0x0000100804ff75b2 */ /* 0x0002620008000100 */
[----:B------:R1:W1:Y:S01]  /*0660*/  SYNCS.EXCH.64 URZ, [UR4+0x30], UR6 ;  /* 0x0000300604ff75b2 */ /* 0x0002620008000100 */
[----:B------:R1:W1:Y:S01]  /*0670*/  SYNCS.EXCH.64 URZ, [UR4+0x18], UR8 ;  /* 0x0000180804ff75b2 */ /* 0x0002620008000100 */
[----:B------:R1:W1:Y:S01]  /*0680*/  SYNCS.EXCH.64 URZ, [UR4+0x38], UR6 ;  /* 0x0000380604ff75b2 */ /* 0x0002620008000100 */
[----:B------:R-:W-:Y:S01]  /*0690*/  NOP ;  /* 0x0000000000007918 */ /* 0x000fe20000000000 */
.L_x_9:
[----:B------:R-:W2:Y:S01]  /*06a0*/  SHFL.IDX PT, R2, R81, RZ, 0x1f ;  /* 0x00001fff51027589 */ /* 0x000ea200000e0000 */
[----:B------:R-:W-:Y:S01]  /*06b0*/  NOP ;  /* 0x0000000000007918 */ /* 0x000fe20000000000 */
[----:B--2---:R-:W-:-:S13]  /*06c0*/  ISETP.NE.AND P0, PT, R2, 0x1, PT ;  /* 0x000000010200780c */ /* 0x004fda0003f05270 */
[----:B------:R-:W-:Y:S05]  /*06d0*/  @P0 BRA `(.L_x_10) ;  /* 0x0000000000580947 */ /* 0x000fea0003800000 */
[----:B-1----:R-:W1:Y:S01]  /*06e0*/  S2UR UR4, SR_CgaCtaId ;  /* 0x00000000000479c3 */ /* 0x002e620000008800 */
        /* <DEDUP_REMOVED lines=12> */
[----:B-1----:R2:W1:Y:S01]  /*07b0*/  SYNCS.EXCH.64 URZ, [UR4+0x40], UR8 ;  /* 0x0000400804ff75b2 */ /* 0x0024620008000100 */
[----:B------:R2:W1:Y:S01]  /*07c0*/  SYNCS.EXCH.64 URZ, [UR4+0x60], UR6 ;  /* 0x0000600604ff75b2 */ /* 0x0004620008000100 */
[----:B------:R2:W1:Y:S01]  /*07d0*/  SYNCS.EXCH.64 URZ, [UR4+0x48], UR8 ;  /* 0x0000480804ff75b2 */ /* 0x0004620008000100 */
[----:B------:R2:W1:Y:S01]  /*07e0*/  SYNCS.EXCH.64 URZ, [UR4+0x68], UR6 ;  /* 0x0000680604ff75b2 */ /* 0x0004620008000100 */
[----:B------:R2:W1:Y:S01]  /*07f0*/  SYNCS.EXCH.64 URZ, [UR4+0x50], UR8 ;  /* 0x0000500804ff75b2 */ /* 0x0004620008000100 */
[----:B------:R2:W1:Y:S01]  /*0800*/  SYNCS.EXCH.64 URZ, [UR4+0x70], UR6 ;  /* 0x0000700604ff75b2 */ /* 0x0004620008000100 */
[----:B------:R2:W1:Y:S01]  /*0810*/  SYNCS.EXCH.64 URZ, [UR4+0x58], UR8 ;  /* 0x0000580804ff75b2 */ /* 0x0004620008000100 */
[----:B------:R2:W1:Y:S02]  /*0820*/  SYNCS.EXCH.64 URZ, [UR4+0x78], UR6 ;  /* 0x0000780604ff75b2 */ /* 0x0004640008000100 */
[----:B--2---:R-:W-:Y:S01]  /*0830*/  NOP ;  /* 0x0000000000007918 */ /* 0x004fe20000000000 */
.L_x_10:
[----:B------:R-:W2:Y:S01]  /*0840*/  SHFL.IDX PT, R2, R81, RZ, 0x1f ;  /* 0x00001fff51027589 */ /* 0x000ea200000e0000 */
[----:B------:R-:W-:Y:S01]  /*0850*/  NOP ;  /* 0x0000000000007918 */ /* 0x000fe20000000000 */
[----:B--2---:R-:W-:-:S13]  /*0860*/  ISETP.NE.AND P0, PT, R2, 0x3, PT ;  /* 0x000000030200780c */ /* 0x004fda0003f05270 */
[----:B------:R-:W-:Y:S05]  /*0870*/  @P0 BRA `(.L_x_11) ;  /* 0x0000000000300947 */ /* 0x000fea0003800000 */
[----:B-1----:R-:W1:Y:S01]  /*0880*/  S2UR UR4, SR_CgaCtaId ;  /* 0x00000000000479c3 */ /* 0x002e620000008800 */
[----:B------:R-:W-:Y:S01]  /*0890*/  UMOV UR6, 0x400 ;  /* 0x0000040000067882 */ /* 0x000fe20000000000 */
[----:B------:R-:W-:Y:S01]  /*08a0*/  UMOV UR5, 0x20 ;  /* 0x0000002000057882 */ /* 0x000fe20000000000 */
[----:B------:R-:W-:Y:S01]  /*08b0*/  ELECT P0, URZ, PT ;  /* 0x0000000000ff782f */ /* 0x000fe20003800000 */
[----:B-1----:R-:W-:Y:S02]  /*08c0*/  ULEA UR6, UR4, UR6, 0x18 ;  /* 0x0000000604067291 */ /* 0x002fe4000f8ec0ff */
[----:B------:R-:W-:-:S04]  /*08d0*/  UIADD3 UR4, UPT, UPT, -UR5, 0x100000, URZ ;  /* 0x0010000005047890 */ /* 0x000fc8000fffe1ff */
[----:B------:R-:W-:Y:S02]  /*08e0*/  USHF.L.U32 UR5, UR4, 0xb, URZ ;  /* 0x0000000b04057899 */ /* 0x000fe400080006ff */
[----:B------:R-:W-:Y:S01]  /*08f0*/  USHF.L.U32 UR4, UR4, 0x1, URZ ;  /* 0x0000000104047899 */ /* 0x000fe200080006ff */
[----:B------:R-:W1:Y:S11]  /*0900*/  FENCE.VIEW.ASYNC.S ;  /* 0x00000000000073c6 */ /* 0x000e760000000000 */
[----:B-1----:R2:W1:Y:S01]  /*0910*/  SYNCS.EXCH.64 URZ, [UR6+0x80], UR4 ;  /* 0x0000800406ff75b2 */ /* 0x0024620008000100 */
[----:B------:R2:W1:Y:S02]  /*0920*/  SYNCS.EXCH.64 URZ, [UR6+0x88], UR4 ;  /* 0x0000880406ff75b2 */ /* 0x0004640008000100 */
[----:B--2---:R-:W-:Y:S01]  /*0930*/  NOP ;  /* 0x0000000000007918 */ /* 0x004fe20000000000 */
.L_x_11:
[----:B------:R-:W2:Y:S01]  /*0940*/  SHFL.IDX PT, R2, R81, RZ, 0x1f ;  /* 0x00001fff51027589 */ /* 0x000ea200000e0000 */
[----:B------:R-:W-:Y:S01]  /*0950*/  NOP ;  /* 0x0000000000007918 */ /* 0x000fe20000000000 */
[----:B--2---:R-:W-:-:S13]  /*0960*/  ISETP.NE.AND P0, PT, R2, 0x4, PT ;  /* 0x000000040200780c */ /* 0x004fda0003f05270 */
[----:B------:R-:W-:Y:S05]  /*0970*/  @P0 BRA `(.L_x_12) ;  /* 0x00000000004c0947 */ /* 0x000fea0003800000 */
[----:B-1----:R-:W1:Y:S01]  /*0980*/  S2UR UR6, SR_CgaCtaId ;  /* 0x00000000000679c3 */ /* 0x002e620000008800 */
[----:B------:R-:W-:Y:S01]  /*0990*/  UMOV UR4, 0x720 ;  /* 0x0000072000047882 */ /* 0x000fe20000000000 */
[----:B------:R-:W-:Y:S01]  /*09a0*/  UMOV UR5, 0x400 ;  /* 0x0000040000057882 */ /* 0x000fe20000000000 */
[----:B------:R-:W-:Y:S01]  /*09b0*/  USEL UR4, UR4, 0x620, UP3 ;  /* 0x0000062004047887 */ /* 0x000fe20009800000 */
[----:B------:R-:W-:Y:S01]  /*09c0*/  UMOV UR8, 0x1 ;  /* 0x0000000100087882 */ /* 0x000fe20000000000 */
[----:B------:R-:W-:Y:S01]  /*09d0*/  ELECT P0, URZ, PT ;  /* 0x0000000000ff782f */ /* 0x000fe20003800000 */
[----:B------:R-:W-:-:S04]  /*09e0*/  UIADD3 UR8, UPT, UPT, -UR8, 0x100000, URZ ;  /* 0x0010000008087890 */ /* 0x000fc8000fffe1ff */
[----:B------:R-:W-:Y:S02]  /*09f0*/  USHF.L.U32 UR9, UR8, 0xb, URZ ;  /* 0x0000000b08097899 */ /* 0x000fe400080006ff */
[----:B------:R-:W-:Y:S02]  /*0a00*/  USHF.L.U32 UR8, UR8, 0x1, URZ ;  /* 0x0000000108087899 */ /* 0x000fe400080006ff */
[----:B-1----:R-:W-:Y:S02]  /*0a10*/  ULEA UR6, UR6, UR5, 0x18 ;  /* 0x0000000506067291 */ /* 0x002fe4000f8ec0ff */
[----:B------:R-:W-:-:S04]  /*0a20*/  UIADD3 UR4, UPT, UPT, -UR4, 0x100000, URZ ;  /* 0x0010000004047890 */ /* 0x000fc8000fffe1ff */
[----:B------:R-:W-:Y:S02]  /*0a30*/  USHF.L.U32 UR5, UR4, 0xb, URZ ;  /* 0x0000000b04057899 */ /* 0x000fe400080006ff */
[----:B------:R-:W-:Y:S01]  /*0a40*/  USHF.L.U32 UR4, UR4, 0x1, URZ ;  /* 0x0000000104047899 */ /* 0x000fe200080006ff */
[----:B------:R-:W1:Y:S03]  /*0a50*/  FENCE.VIEW.ASYNC.S ;  /* 0x00000000000073c6 */ /* 0x000e660000000000 */
[----:B-1----:R2:W1:Y:S08]  /*0a60*/  SYNCS.EXCH.64 URZ, [UR6+0x90], UR8 ;  /* 0x0000900806ff75b2 */ /* 0x0024700008000100 */
[----:B------:R2:W1:Y:S01]  /*0a70*/  SYNCS.EXCH.64 URZ, [UR6+0xa0], UR4 ;  /* 0x0000a00406ff75b2 */ /* 0x0004620008000100 */
[----:B------:R2:W1:Y:S01]  /*0a80*/  SYNCS.EXCH.64 URZ, [UR6+0x98], UR8 ;  /* 0x0000980806ff75b2 */ /* 0x0004620008000100 */
[----:B------:R2:W1:Y:S02]  /*0a90*/  SYNCS.EXCH.64 URZ, [UR6+0xa8], UR4 ;  /* 0x0000a80406ff75b2 */ /* 0x0004640008000100 */
[----:B--2---:R-:W-:Y:S01]  /*0aa0*/  NOP ;  /* 0x0000000000007918 */ /* 0x004fe20000000000 */
.L_x_12:
        /* <DEDUP_REMOVED lines=26> */
.L_x_13:
[----:B------:R-:W2:Y:S01]  /*0c50*/  SHFL.IDX PT, R2, R81, RZ, 0x1f ;  /* 0x00001fff51027589 */ /* 0x000ea200000e0000 */
[----:B------:R-:W1:Y:S01]  /*0c60*/  S2UR UR47, SR_CgaCtaId ;  /* 0x00000000002f79c3 */ /* 0x000e620000008800 */
[----:B------:R-:W-:Y:S01]  /*0c70*/  NOP ;  /* 0x0000000000007918 */ /* 0x000fe20000000000 */
[----:B--2---:R-:W-:-:S13]  /*0c80*/  ISETP.NE.AND P0, PT, R2, 0x3, PT ;  /* 0x000000030200780c */ /* 0x004fda0003f05270 */
[----:B-1----:R-:W-:Y:S05]  /*0c90*/  @P0 BRA `(.L_x_14) ;  /* 0x0000000000340947 */ /* 0x002fea0003800000 */
[----:B------:R-:W-:Y:S01]  /*0ca0*/  UMOV UR4, 0x400 ;  /* 0x0000040000047882 */ /* 0x000fe20000000000 */
[----:B------:R-:W-:Y:S01]  /*0cb0*/  UMOV UR6, 0x20 ;  /* 0x0000002000067882 */ /* 0x000fe20000000000 */
[----:B------:R-:W-:Y:S02]  /*0cc0*/  ULEA UR4, UR47, UR4, 0x18 ;  /* 0x000000042f047291 */ /* 0x000fe4000f8ec0ff */
[----:B------:R-:W-:-:S04]  /*0cd0*/  UIADD3 UR6, UPT, UPT, -UR6, 0x100000, URZ ;  /* 0x0010000006067890 */ /* 0x000fc8000fffe1ff */
[----:B------:R-:W-:Y:S02]  /*0ce0*/  USHF.L.U32 UR7, UR6, 0xb, URZ ;  /* 0x0000000b06077899 */ /* 0x000fe400080006ff */
[----:B------:R-:W-:Y:S01]  /*0cf0*/  USHF.L.U32 UR6, UR6, 0x1, URZ ;  /* 0x0000000106067899 */ /* 0x000fe200080006ff */
[----:B------:R-:W-:Y:S01]  /*0d00*/  ELECT P0, URZ, PT ;  /* 0x0000000000ff782f */ /* 0x000fe20003800000 */
[----:B------:R-:W1:Y:S10]  /*0d10*/  FENCE.VIEW.ASYNC.S ;  /* 0x00000000000073c6 */ /* 0x000e740000000000 */
[----:B-1----:R1:W2:Y:S01]  /*0d20*/  SYNCS.EXCH.64 URZ, [UR4+0xf0], UR6 ;  /* 0x0000f00604ff75b2 */ /* 0x0022a20008000100 */
[----:B------:R1:W1:Y:S01]  /*0d30*/  SYNCS.EXCH.64 URZ, [UR4+0x100], UR6 ;  /* 0x0001000604ff75b2 */ /* 0x0002620008000100 */
[----:B------:R1:W1:Y:S01]  /*0d40*/  SYNCS.EXCH.64 URZ, [UR4+0xf8], UR6 ;  /* 0x0000f80604ff75b2 */ /* 0x0002620008000100 */
[----:B------:R1:W1:Y:S01]  /*0d50*/  SYNCS.EXCH.64 URZ, [UR4+0x108], UR6 ;  /* 0x0001080604ff75b2 */ /* 0x0002620008000100 */
[----:B------:R-:W-:Y:S01]  /*0d60*/  NOP ;  /* 0x0000000000007918 */ /* 0x000fe20000000000 */
.L_x_14:
[----:B-1----:R-:W1:Y:S01]  /*0d70*/  LDCU UR4, c[0x0][0x36c] ;  /* 0x00006d80ff0477ac */ /* 0x002e620008000800 */
[----:B------:R-:W-:Y:S01]  /*0d80*/  ISETP.NE.OR P3, PT, R0, 0x2, !P3 ;  /* 0x000000020000780c */ /* 0x000fe20005f65670 */
[----:B------:R-:W-:Y:S01]  /*0d90*/  NOP ;  /* 0x0000000000007918 */ /* 0x000fe20000000000 */
[----:B------:R-:W-:Y:S01]  /*0da0*/  LOP3.LUT R0, R94, 0x1f, RZ, 0xc0, !PT ;  /* 0x0000001f5e007812 */ /* 0x000fe200078ec0ff */
[----:B------:R-:W-:Y:S02]  /*0db0*/  UISETP.NE.AND UP4, UPT, UR17, URZ, UPT ;  /* 0x000000ff1100728c */ /* 0x000fe4000bf85270 */
[----:B-1----:R-:W-:-:S09]  /*0dc0*/  UISETP.EQ.U32.AND UP5, UPT, UR4, 0x1, UPT ;  /* 0x000000010400788c */ /* 0x002fd2000bfa2070 */
[----:B------:R-:W-:Y:S05]  /*0dd0*/  BRA.U !UP5, `(.L_x_15) ;  /* 0x000000010d087547 */ /* 0x000fea000b800000 */
[----:B--234-:R-:W-:Y:S01]  /*0de0*/  UCGABAR_ARV ;  /* 0x00000000000079c7 */ /* 0x01cfe20008000000 */
[----:B------:R-:W-:Y:S05]  /*0df0*/  BRA `(.L_x_16) ;  /* 0x0000000000047947 */ /* 0x000fea0003800000 */
.L_x_15:
[----:B--234-:R-:W-:Y:S01]  /*0e00*/  NOP ;  /* 0x0000000000007918 */ /* 0x01cfe20000000000 */
.L_x_16:
[----:B------:R-:W1:Y:S01]  /*0e10*/  S2UR UR7, SR_CTAID.X ;  /* 0x00000000000779c3 */ /* 0x000e620000002500 */
[----:B------:R-:W-:-:S05]  /*0e20*/  CS2R.32 R82, SR_CgaSize ;  /* 0x0000000000527805 */ /* 0x000fca0000008a00 */
[----:B------:R-:W-:-:S05]  /*0e30*/  IMAD R82, R82, -0xa0, RZ ;  /* 0xffffff6052527824 */ /* 0x000fca00078e02ff */
[----:B------:R-:W-:-:S14]  /*0e40*/  R2UR UR5, R82 ;  /* 0x00000000520572ca */ /* 0x000fdc00000e0000 */
[----:B------:R-:W2:Y:S01]  /*0e50*/  LDCU UR5, c[0x0][UR5+0x2b0] ;  /* 0x00005600050577ac */ /* 0x000ea20008000800 */
[----:B------:R-:W-:-:S05]  /*0e60*/  CS2R.32 R82, SR_CgaSize ;  /* 0x0000000000527805 */ /* 0x000fca0000008a00 */
[----:B------:R-:W-:-:S05]  /*0e70*/  IMAD R82, R82, -0xa0, RZ ;  /* 0xffffff6052527824 */ /* 0x000fca00078e02ff */
[----:B------:R-:W-:-:S14]  /*0e80*/  R2UR UR4, R82 ;  /* 0x00000000520472ca */ /* 0x000fdc00000e0000 */
[----:B------:R-:W3:Y:S01]  /*0e90*/  LDCU UR4, c[0x0][UR4+0x2b4] ;  /* 0x00005680040477ac */ /* 0x000ee20008000800 */
[----:B------:R-:W4:Y:S01]  /*0ea0*/  S2UR UR8, SR_CTAID.Y ;  /* 0x00000000000879c3 */ /* 0x000f220000002600 */
[----:B------:R-:W-:-:S05]  /*0eb0*/  CS2R.32 R82, SR_CgaSize ;  /* 0x0000000000527805 */ /* 0x000fca0000008a00 */
[----:B------:R-:W-:-:S05]  /*0ec0*/  IMAD R82, R82, -0xa0, RZ ;  /* 0xffffff6052527824 */ /* 0x000fca00078e02ff */
[----:B------:R-:W-:-:S14]  /*0ed0*/  R2UR UR9, R82 ;  /* 0x00000000520972ca */ /* 0x000fdc00000e0000 */
[----:B------:R-:W3:Y:S01]  /*0ee0*/  LDCU UR9, c[0x0][UR9+0x2a0] ;  /* 0x00005400090977ac */ /* 0x000ee20008000800 */
[----:B------:R-:W3:Y:S01]  /*0ef0*/  LDCU UR21, c[0x0][0xb24] ;  /* 0x00016480ff1577ac */ /* 0x000ee20008000800 */
[----:B------:R-:W1:Y:S01]  /*0f00*/  S2UR UR36, SR_CTAID.Z ;  /* 0x00000000002479c3 */ /* 0x000e620000002700 */
[----:B------:R-:W-:-:S05]  /*0f10*/  CS2R.32 R82, SR_CgaSize ;  /* 0x0000000000527805 */ /* 0x000fca0000008a00 */
[----:B------:R-:W-:-:S05]  /*0f20*/  IMAD R82, R82, -0xa0, RZ ;  /* 0xffffff6052527824 */ /* 0x000fca00078e02ff */
[----:B------:R-:W-:-:S14]  /*0f30*/  R2UR UR63, R82 ;  /* 0x00000000523f72ca */ /* 0x000fdc00000e0000 */
[----:B------:R-:W3:Y:S01]  /*0f40*/  LDCU UR63, c[0x0][UR63+0x2a4] ;  /* 0x000054803f3f77ac */ /* 0x000ee20008000800 */
[----:B------:R-:W3:Y:S01]  /*0f50*/  LDCU UR42, c[0x0][0xb24] ;  /* 0x00016480ff2a77ac */ /* 0x000ee20008000800 */
[----:B-1----:R-:W-:Y:S01]  /*0f60*/  I2FP.F32.U32 R3, UR7 ;  /* 0x0000000700037c45 */ /* 0x002fe20008201000 */
[----:B------:R-:W1:Y:S04]  /*0f70*/  LDCU UR27, c[0x0][0xb30] ;  /* 0x00016600ff1b77ac */ /* 0x000e680008000800 */
[----:B--2---:R-:W-:Y:S01]  /*0f80*/  FMUL R3, R3, UR5 ;  /* 0x0000000503037c20 */ /* 0x004fe20008400000 */
[----:B------:R-:W-:Y:S01]  /*0f90*/  USHF.L.U32 UR29, UR47, 0xa, URZ ;  /* 0x0000000a2f1d7899 */ /* 0x000fe200080006ff */
[----:B----4-:R-:W-:Y:S01]  /*0fa0*/  I2FP.F32.U32 R2, UR8 ;  /* 0x0000000800027c45 */ /* 0x010fe20008201000 */
[----:B---3--:R-:W-:-:S03]  /*0fb0*/  UISETP.GE.AND UP2, UPT, UR21, 0x1, UPT ;  /* 0x000000011500788c */ /* 0x008fc6000bf46270 */
[----:B------:R-:W2:Y:S01]  /*0fc0*/  F2I.U32.TRUNC.NTZ R3, R3 ;  /* 0x0000000300037305 */ /* 0x000ea2000020f000 */
[----:B------:R-:W-:Y:S01]  /*0fd0*/  UMOV UR16, UR7 ;  /* 0x0000000700107c82 */ /* 0x000fe20008000000 */
[----:B------:R-:W-:Y:S01]  /*0fe0*/  FMUL R2, R2, UR4 ;  /* 0x0000000402027c20 */ /* 0x000fe20008400000 */
[----:B------:R-:W-:-:S05]  /*0ff0*/  UMOV UR20, UR8 ;  /* 0x0000000800147c82 */ /* 0x000fca0008000000 */
[----:B------:R-:W3:Y:S01]  /*1000*/  F2I.U32.TRUNC.NTZ R2, R2 ;  /* 0x0000000200027305 */ /* 0x000ee2000020f000 */
[----:B--2---:R-:W-:Y:S02]  /*1010*/  R2UR UR4, R3 ;  /* 0x00000000030472ca */ /* 0x004fe400000e0000 */
[----:B---3--:R-:W-:Y:S02]  /*1020*/  R2UR UR6, R2 ;  /* 0x00000000020672ca */ /* 0x008fe400000e0000 */
[----:B------:R-:W-:-:S09]  /*1030*/  PRMT R2, RZ, 0x7610, R2 ;  /* 0x00007610ff027816 */ /* 0x000fd20000000002 */
[----:B------:R-:W-:-:S04]  /*1040*/  UIADD3 UR5, UPT, UPT, -UR4, URZ, URZ ;  /* 0x000000ff04057290 */ /* 0x000fc8000fffe1ff */
[----:B------:R-:W-:Y:S02]  /*1050*/  UIMAD UR5, UR9, UR5, UR7 ;  /* 0x00000005090572a4 */ /* 0x000fe4000f8e0207 */
[----:B------:R-:W-:-:S04]  /*1060*/  UIADD3 UR4, UPT, UPT, -UR6, URZ, URZ ;  /* 0x000000ff06047290 */ /* 0x000fc8000fffe1ff */
[----:B------:R-:W-:Y:S01]  /*1070*/  IMAD.U32 R82, RZ, RZ, UR5 ;  /* 0x00000005ff527e24 */ /* 0x000fe2000f8e00ff */
[----:B------:R-:W-:Y:S01]  /*1080*/  UIMAD UR63, UR63, UR4, UR8 ;  /* 0x000000043f3f72a4 */ /* 0x000fe2000f8e0208 */
[----:B-1----:R-:W-:Y:S11]  /*1090*/  BRA.U UP4, `(.L_x_17) ;  /* 0x00000001047c7547 */ /* 0x002ff6000b800000 */
[----:B------:R-:W-:Y:S01]  /*10a0*/  UISETP.NE.AND UP0, UPT, UR63, 0x1, UPT ;  /* 0x000000013f00788c */ /* 0x000fe2000bf05270 */
[----:B------:R-:W-:Y:S01]  /*10b0*/  R2UR UR8, R82 ;  /* 0x00000000520872ca */ /* 0x000fe200000e0000 */
[----:B------:R-:W-:Y:S02]  /*10c0*/  UISETP.NE.AND UP1, UPT, UR63, 0x2, UPT ;  /* 0x000000023f00788c */ /* 0x000fe4000bf25270 */
[----:B------:R-:W-:Y:S02]  /*10d0*/  USEL UR5, URZ, 0x2, UP0 ;  /* 0x00000002ff057887 */ /* 0x000fe40008000000 */
[----:B------:R-:W-:Y:S02]  /*10e0*/  UISETP.NE.AND UP0, UPT, UR63, 0x3, UPT ;  /* 0x000000033f00788c */ /* 0x000fe4000bf05270 */
[----:B------:R-:W-:Y:S02]  /*10f0*/  USEL UR4, URZ, 0x4, UP1 ;  /* 0x00000004ff047887 */ /* 0x000fe40008800000 */
[----:B------:R-:W-:-:S02]  /*1100*/  UISETP.NE.AND UP1, UPT, UR63, 0x4, UPT ;  /* 0x000000043f00788c */ /* 0x000fc4000bf25270 */
[----:B------:R-:W-:Y:S02]  /*1110*/  USEL UR7, URZ, 0x8, UP0 ;  /* 0x00000008ff077887 */ /* 0x000fe40008000000 */
[----:B------:R-:W-:Y:S02]  /*1120*/  UISETP.NE.AND UP0, UPT, UR63, 0x5, UPT ;  /* 0x000000053f00788c */ /* 0x000fe4000bf05270 */
[----:B------:R-:W-:Y:S02]  /*1130*/  USEL UR6, URZ, 0x10, UP1 ;  /* 0x00000010ff067887 */ /* 0x000fe40008800000 */
[----:B------:R-:W-:Y:S02]  /*1140*/  UISETP.NE.AND UP1, UPT, UR63, 0x6, UPT ;  /* 0x000000063f00788c */ /* 0x000fe4000bf25270 */
[----:B------:R-:W-:Y:S02]  /*1150*/  USEL UR11, URZ, 0x20, UP0 ;  /* 0x00000020ff0b7887 */ /* 0x000fe40008000000 */
[----:B------:R-:W-:-:S02]  /*1160*/  UISETP.NE.AND UP0, UPT, UR63, 0x7, UPT ;  /* 0x000000073f00788c */ /* 0x000fc4000bf05270 */
[----:B------:R-:W-:Y:S02]  /*1170*/  USEL UR12, URZ, 0x40, UP1 ;  /* 0x00000040ff0c7887 */ /* 0x000fe40008800000 */
[----:B------:R-:W-:Y:S02]  /*1180*/  UISETP.NE.AND UP1, UPT, UR63, URZ, UPT ;  /* 0x000000ff3f00728c */ /* 0x000fe4000bf25270 */
[----:B------:R-:W-:Y:S02]  /*1190*/  USEL UR13, URZ, 0x80, UP0 ;  /* 0x00000080ff0d7887 */ /* 0x000fe40008000000 */
[----:B------:R-:W-:Y:S02]  /*11a0*/  UISETP.NE.AND UP0, UPT, UR8, URZ, UPT ;  /* 0x000000ff0800728c */ /* 0x000fe4000bf05270 */
[----:B------:R-:W-:Y:S02]  /*11b0*/  UISETP.EQ.OR UP1, UPT, UR8, URZ, !UP1 ;  /* 0x000000ff0800728c */ /* 0x000fe4000cf22670 */
[----:B------:R-:W-:-:S02]  /*11c0*/  USEL UR9, UR5, 0x2, UP0 ;  /* 0x0000000205097887 */ /* 0x000fc40008000000 */
[----:B------:R-:W-:Y:S02]  /*11d0*/  USEL UR4, UR4, 0x4, UP0 ;  /* 0x0000000404047887 */ /* 0x000fe40008000000 */
[----:B------:R-:W-:Y:S02]  /*11e0*/  USEL UR5, URZ, 0x1, !UP1 ;  /* 0x00000001ff057887 */ /* 0x000fe4000c800000 */
[----:B------:R-:W-:Y:S02]  /*11f0*/  USEL UR10, UR7, 0x8, UP0 ;  /* 0x00000008070a7887 */ /* 0x000fe40008000000 */
[----:B------:R-:W-:Y:S02]  /*1200*/  USEL UR8, UR6, 0x10, UP0 ;  /* 0x0000001006087887 */ /* 0x000fe40008000000 */
[----:B------:R-:W-:Y:S02]  /*1210*/  UIADD3 UR4, UPT, UPT, UR4, UR9, UR5 ;  /* 0x0000000904047290 */ /* 0x000fe4000fffe005 */
[----:B------:R-:W-:-:S02]  /*1220*/  USEL UR7, UR11, 0x20, UP0 ;  /* 0x000000200b077887 */ /* 0x000fc40008000000 */
[----:B------:R-:W-:Y:S02]  /*1230*/  USEL UR6, UR12, 0x40, UP0 ;  /* 0x000000400c067887 */ /* 0x000fe40008000000 */
[----:B------:R-:W-:Y:S02]  /*1240*/  UIADD3 UR4, UPT, UPT, UR8, UR10, UR4 ;  /* 0x0000000a08047290 */ /* 0x000fe4000fffe004 */
[----:B------:R-:W-:Y:S02]  /*1250*/  USEL UR5, UR13, 0x80, UP0 ;  /* 0x000000800d057887 */ /* 0x000fe40008000000 */
[----:B------:R-:W-:-:S04]  /*1260*/  UIADD3 UR4, UPT, UPT, UR6, UR7, UR4 ;  /* 0x0000000706047290 */ /* 0x000fc8000fffe004 */
[----:B------:R-:W-:-:S06]  /*1270*/  UIADD3 UR4, UPT, UPT, UR4, UR5, URZ ;  /* 0x0000000504047290 */ /* 0x000fcc000fffe0ff */
[----:B------:R-:W-:Y:S02]  /*1280*/  MOV R2, UR4 ;  /* 0x0000000400027c02 */ /* 0x000fe40008000f00 */
.L_x_17:
[----:B------:R-:W-:Y:S05]  /*1290*/  BRA.U !UP2, `(.L_x_18) ;  /* 0x000000010ad47547 */ /* 0x000fea000b800000 */
[----:B------:R-:W1:Y:S01]  /*12a0*/  LDCU.128 UR12, c[0x0][0xb10] ;  /* 0x00016200ff0c77ac */ /* 0x000e620008000c00 */
[----:B------:R-:W2:Y:S01]  /*12b0*/  LDCU UR6, c[0x0][0x370] ;  /* 0x00006e00ff0677ac */ /* 0x000ea20008000800 */
[----:B------:R-:W3:Y:S01]  /*12c0*/  LDCU UR5, c[0x0][0x374] ;  /* 0x00006e80ff0577ac */ /* 0x000ee20008000800 */
[----:B------:R-:W4:Y:S01]  /*12d0*/  LDCU UR26, c[0x0][0xb0c] ;  /* 0x00016180ff1a77ac */ /* 0x000f220008000800 */
[----:B------:R-:W4:Y:S01]  /*12e0*/  LDCU UR4, c[0x0][0xb20] ;  /* 0x00016400ff0477ac */ /* 0x000f220008000800 */
[----:B------:R-:W4:Y:S01]  /*12f0*/  LDCU.64 UR8, c[0x0][0xb28] ;  /* 0x00016500ff0877ac */ /* 0x000f220008000a00 */
[----:B-1----:R-:W-:Y:S02]  /*1300*/  UISETP.NE.AND UP0, UPT, UR14, 0x1, UPT ;  /* 0x000000010e00788c */ /* 0x002fe4000bf05270 */
[----:B---3--:R-:W-:Y:S02]  /*1310*/  UIMAD.WIDE.U32 UR10, UR5, UR15, URZ ;  /* 0x0000000f050a72a5 */ /* 0x008fe4000f8e00ff */
[----:B--2---:R-:W-:-:S02]  /*1320*/  UIMAD.WIDE.U32 UR22, UR6, UR12, URZ ;  /* 0x0000000c061672a5 */ /* 0x004fc4000f8e00ff */
[----:B----4-:R-:W-:Y:S02]  /*1330*/  UISETP.NE.AND UP1, UPT, UR26, 0x1, UPT ;  /* 0x000000011a00788c */ /* 0x010fe4000bf25270 */
[----:B------:R-:W-:Y:S01]  /*1340*/  UISETP.NE.AND UP2, UPT, UR21, 0x1, UPT ;  /* 0x000000011500788c */ /* 0x000fe2000bf45270 */
[----:B------:R-:W-:Y:S02]  /*1350*/  UMOV UR10, UR11 ;  /* 0x0000000b000a7c82 */ /* 0x000fe40008000000 */
[----:B------:R-:W-:Y:S01]  /*1360*/  UMOV UR22, UR23 ;  /* 0x0000001700167c82 */ /* 0x000fe20008000000 */
[----:B------:R-:W-:Y:S02]  /*1370*/  @UP0 USHF.R.U32.HI UR5, URZ, UR4, UR10 ;  /* 0x00000004ff050299 */ /* 0x000fe4000801160a */
[----:B------:R-:W-:Y:S02]  /*1380*/  UIMAD.WIDE.U32 UR24, UR20, UR15, URZ ;  /* 0x0000000f141872a5 */ /* 0x000fe4000f8e00ff */
[----:B------:R-:W-:-:S02]  /*1390*/  UIMAD.WIDE.U32 UR10, UR5, UR8, URZ ;  /* 0x00000008050a72a5 */ /* 0x000fc4000f8e00ff */
[----:B------:R-:W-:Y:S02]  /*13a0*/  @UP1 USHF.R.U32.HI UR6, URZ, UR13, UR22 ;  /* 0x0000000dff061299 */ /* 0x000fe40008011616 */
[----:B------:R-:W-:Y:S02]  /*13b0*/  UIMAD.WIDE.U32 UR18, UR16, UR12, URZ ;  /* 0x0000000c101272a5 */ /* 0x000fe4000f8e00ff */
[----:B------:R-:W-:Y:S01]  /*13c0*/  UIMAD.WIDE.U32 UR22, UR6, UR8, URZ ;  /* 0x00000008061672a5 */ /* 0x000fe2000f8e00ff */
[----:B------:R-:W-:Y:S01]  /*13d0*/  UMOV UR24, UR25 ;  /* 0x0000001900187c82 */ /* 0x000fe20008000000 */
[----:B------:R-:W-:Y:S01]  /*13e0*/  UMOV UR10, UR11 ;  /* 0x0000000b000a7c82 */ /* 0x000fe20008000000 */
[----:B------:R-:W-:Y:S02]  /*13f0*/  USHF.R.U32.HI UR24, URZ, UR4, UR24 ;  /* 0x00000004ff187299 */ /* 0x000fe40008011618 */
[----:B------:R-:W-:Y:S02]  /*1400*/  @UP2 USHF.R.U32.HI UR5, URZ, UR9, UR10 ;  /* 0x00000009ff052299 */ /* 0x000fe4000801160a */
[----:B------:R-:W-:Y:S01]  /*1410*/  UMOV UR7, UR23 ;  /* 0x0000001700077c82 */ /* 0x000fe20008000000 */
[----:B------:R-:W-:Y:S01]  /*1420*/  UMOV UR18, UR19 ;  /* 0x0000001300127c82 */ /* 0x000fe20008000000 */
[----:B------:R-:W-:-:S02]  /*1430*/  @UP2 USHF.R.U32.HI UR6, URZ, UR9, UR7 ;  /* 0x00000009ff062299 */ /* 0x000fc40008011607 */
[----:B------:R-:W-:Y:S02]  /*1440*/  USHF.R.U32.HI UR13, URZ, UR13, UR18 ;  /* 0x0000000dff0d7299 */ /* 0x000fe40008011612 */
[----:B------:R-:W-:Y:S02]  /*1450*/  USEL UR4, UR20, UR24, !UP0 ;  /* 0x0000001814047287 */ /* 0x000fe4000c000000 */
[----:B------:R-:W-:Y:S02]  /*1460*/  UIMAD UR7, UR5, UR21, URZ ;  /* 0x00000015050772a4 */ /* 0x000fe4000f8e02ff */
[----:B------:R-:W-:Y:S02]  /*1470*/  USEL UR5, UR16, UR13, !UP1 ;  /* 0x0000000d10057287 */ /* 0x000fe4000c800000 */
[----:B------:R-:W-:Y:S02]  /*1480*/  UIMAD UR12, UR6, UR21, URZ ;  /* 0x00000015060c72a4 */ /* 0x000fe4000f8e02ff */
[----:B------:R-:W-:-:S02]  /*1490*/  UISETP.GE.AND UP0, UPT, UR4, UR7, UPT ;  /* 0x000000070400728c */ /* 0x000fc4000bf06270 */
[----:B------:R-:W-:Y:S02]  /*14a0*/  UIMAD.WIDE.U32 UR10, UR4, UR8, URZ ;  /* 0x00000008040a72a5 */ /* 0x000fe4000f8e00ff */
[----:B------:R-:W-:Y:S02]  /*14b0*/  UISETP.GE.OR UP0, UPT, UR5, UR12, UP0 ;  /* 0x0000000c0500728c */ /* 0x000fe40008706670 */
[----:B------:R-:W-:Y:S02]  /*14c0*/  UIMAD.WIDE.U32 UR12, UR5, UR8, URZ ;  /* 0x00000008050c72a5 */ /* 0x000fe4000f8e00ff */
[----:B------:R-:W-:Y:S01]  /*14d0*/  UIADD3 UR10, UPT, UPT, -UR4, URZ, URZ ;  /* 0x000000ff040a7290 */ /* 0x000fe2000fffe1ff */
[----:B------:R-:W-:Y:S01]  /*14e0*/  UMOV UR8, UR11 ;  /* 0x0000000b00087c82 */ /* 0x000fe20008000000 */
[----:B------:R-:W-:Y:S02]  /*14f0*/  UIADD3 UR11, UPT, UPT, -UR5, URZ, URZ ;  /* 0x000000ff050b7290 */ /* 0x000fe4000fffe1ff */
[----:B------:R-:W-:-:S03]  /*1500*/  USHF.R.U32.HI UR8, URZ, UR9, UR8 ;  /* 0x00000009ff087299 */ /* 0x000fc60008011608 */
[----:B------:R-:W-:Y:S01]  /*1510*/  @!UP0 UMOV UR7, UR13 ;  /* 0x0000000d00078c82 */ /* 0x000fe20008000000 */
[----:B------:R-:W-:Y:S02]  /*1520*/  UIMAD UR20, UR14, UR10, UR20 ;  /* 0x0000000a0e1472a4 */ /* 0x000fe4000f8e0214 */
[----:B------:R-:W-:Y:S02]  /*1530*/  USEL UR8, UR4, UR8, !UP2 ;  /* 0x0000000804087287 */ /* 0x000fe4000d000000 */
[----:B------:R-:W-:Y:S02]  /*1540*/  @!UP0 USHF.R.U32.HI UR7, URZ, UR9, UR7 ;  /* 0x00000009ff078299 */ /* 0x000fe40008011607 */
[----:B------:R-:W-:Y:S02]  /*1550*/  UIADD3 UR9, UPT, UPT, -UR8, URZ, URZ ;  /* 0x000000ff08097290 */ /* 0x000fe4000fffe1ff */
[----:B------:R-:W-:Y:S02]  /*1560*/  @!UP0 USEL UR7, UR5, UR7, !UP2 ;  /* 0x0000000705078287 */ /* 0x000fe4000d000000 */
[----:B------:R-:W-:-:S02]  /*1570*/  UIMAD UR9, UR21, UR9, UR4 ;  /* 0x00000009150972a4 */ /* 0x000fc4000f8e0204 */
[----:B------:R-:W-:Y:S02]  /*1580*/  @!UP0 UIADD3 UR8, UPT, UPT, UR8, -UR7, URZ ;  /* 0x8000000708088290 */ /* 0x000fe4000fffe0ff */
[----:B------:R-:W-:Y:S02]  /*1590*/  @!UP0 UIMAD UR6, UR9, UR6, UR7 ;  /* 0x00000006090682a4 */ /* 0x000fe4000f8e0207 */
[----:B------:R-:W-:Y:S02]  /*15a0*/  @!UP0 UIMAD UR4, UR8, UR21, UR5 ;  /* 0x00000015080482a4 */ /* 0x000fe4000f8e0205 */
[----:B------:R-:W-:Y:S02]  /*15b0*/  UIMAD UR16, UR26, UR11, UR16 ;  /* 0x0000000b1a1072a4 */ /* 0x000fe4000f8e0210 */
[----:B------:R-:W-:Y:S01]  /*15c0*/  UIMAD UR20, UR4, UR14, UR20 ;  /* 0x0000000e041472a4 */ /* 0x000fe2000f8e0214 */
[----:B------:R-:W-:Y:S02]  /*15d0*/  @!UP0 UMOV UR5, UR6 ;  /* 0x0000000600058c82 */ /* 0x000fe40008000000 */
[----:B------:R-:W-:-:S12]  /*15e0*/  UIMAD UR16, UR5, UR26, UR16 ;  /* 0x0000001a051072a4 */ /* 0x000fd8000f8e0210 */
.L_x_18:
[----:B------:R-:W-:Y:S02]  /*15f0*/  UISETP.NE.AND UP1, UPT, UR27, 0x1, UPT ;  /* 0x000000011b00788c */ /* 0x000fe4000bf25270 */
[----:B------:R-:W-:Y:S02]  /*1600*/  UISETP.NE.AND UP0, UPT, UR17, 0x2, UPT ;  /* 0x000000021100788c */ /* 0x000fe4000bf05270 */
[----:B------:R-:W-:-:S05]  /*1610*/  ULOP3.LUT UR29, UR29, 0x1c00, URZ, 0xc0, !UPT ;  /* 0x00001c001d1d7892 */ /* 0x000fca000f8ec0ff */
[----:B------:R-:W-:Y:S07]  /*1620*/  BRA.U UP1, `(.L_x_19) ;  /* 0x0000000101447547 */ /* 0x000fee000b800000 */
[----:B------:R-:W1:Y:S01]  /*1630*/  LDCU.128 UR8, c[0x0][0xb10] ;  /* 0x00016200ff0877ac */ /* 0x000e620008000c00 */
[----:B------:R-:W2:Y:S01]  /*1640*/  LDCU UR12, c[0x0][0xb0c] ;  /* 0x00016180ff0c77ac */ /* 0x000ea20008000800 */
[----:B------:R-:W3:Y:S01]  /*1650*/  LDCU UR13, c[0x0][0xb20] ;  /* 0x00016400ff0d77ac */ /* 0x000ee20008000800 */
[----:B-1----:R-:W-:Y:S02]  /*1660*/  UIMAD.WIDE.U32 UR6, UR16, UR8, URZ ;  /* 0x00000008100672a5 */ /* 0x002fe4000f8e00ff */
[----:B------:R-:W-:Y:S02]  /*1670*/  UIMAD.WIDE.U32 UR4, UR20, UR11, URZ ;  /* 0x0000000b140472a5 */ /* 0x000fe4000f8e00ff */
[----:B--2---:R-:W-:Y:S02]  /*1680*/  UISETP.NE.AND UP2, UPT, UR12, 0x1, UPT ;  /* 0x000000010c00788c */ /* 0x004fe4000bf45270 */
[----:B------:R-:W-:Y:S01]  /*1690*/  UISETP.NE.AND UP1, UPT, UR10, 0x1, UPT ;  /* 0x000000010a00788c */ /* 0x000fe2000bf25270 */
[----:B------:R-:W-:-:S02]  /*16a0*/  UMOV UR6, UR7 ;  /* 0x0000000700067c82 */ /* 0x000fc40008000000 */
[----:B------:R-:W-:Y:S01]  /*16b0*/  UMOV UR4, UR5 ;  /* 0x0000000500047c82 */ /* 0x000fe20008000000 */
[----:B------:R-:W-:Y:S02]  /*16c0*/  USHF.R.U32.HI UR6, URZ, UR9, UR6 ;  /* 0x00000009ff067299 */ /* 0x000fe40008011606 */
[----:B---3--:R-:W-:Y:S02]  /*16d0*/  USHF.R.U32.HI UR4, URZ, UR13, UR4 ;  /* 0x0000000dff047299 */ /* 0x008fe40008011604 */
[----:B------:R-:W-:Y:S02]  /*16e0*/  USEL UR5, UR16, UR6, !UP2 ;  /* 0x0000000610057287 */ /* 0x000fe4000d000000 */
[----:B------:R-:W-:-:S04]  /*16f0*/  USEL UR4, UR20, UR4, !UP1 ;  /* 0x0000000414047287 */ /* 0x000fc8000c800000 */
[----:B------:R-:W-:Y:S02]  /*1700*/  UIADD3 UR6, UPT, UPT, UR5, -UR4, URZ ;  /* 0x8000000405067290 */ /* 0x000fe4000fffe0ff */
[----:B------:R-:W-:Y:S02]  /*1710*/  UIADD3 UR4, UPT, UPT, -UR5, UR4, URZ ;  /* 0x0000000405047290 */ /* 0x000fe4000fffe1ff */
[----:B------:R-:W-:Y:S02]  /*1720*/  UIMAD UR20, UR6, UR10, UR20 ;  /* 0x0000000a061472a4 */ /* 0x000fe4000f8e0214 */
[----:B------:R-:W-:-:S12]  /*1730*/  UIMAD UR16, UR4, UR12, UR16 ;  /* 0x0000000c041072a4 */ /* 0x000fd8000f8e0210 */
.L_x_19:
[----:B------:R-:W-:Y:S05]  /*1740*/  BRA.U !UP5, `(.L_x_20) ;  /* 0x000000010d0c7547 */ /* 0x000fea000b800000 */
[----:B------:R-:W-:Y:S01]  /*1750*/  UCGABAR_WAIT ;  /* 0x0000000000007dc7 */ /* 0x000fe20008000000 */
[----:B------:R-:W-:Y:S01]  /*1760*/  CCTL.IVALL ;  /* 0x00000000ff00798f */ /* 0x000fe20002000000 */
[----:B------:R-:W-:Y:S05]  /*1770*/  BRA `(.L_x_21) ;  /* 0x0000000000047947 */ /* 0x000fea0003800000 */
.L_x_20:
[----:B------:R-:W-:Y:S06]  /*1780*/  BAR.SYNC.DEFER_BLOCKING 0x0 ;  /* 0x0000000000007b1d */ /* 0x000fec0000010000 */
.L_x_21:
[----:B------:R-:W-:Y:S05]  /*1790*/  BRA.U UP0, `(.L_x_22) ;  /* 0x0000001100f87547 */ /* 0x000fea000b800000 */
[----:B------:R-:W1:Y:S01]  /*17a0*/  LDCU UR6, c[0x0][0x38c] ;  /* 0x00007180ff0677ac */ /* 0x000e620008000800 */
[----:B------:R-:W-:Y:S01]  /*17b0*/  PLOP3.LUT P1, PT, PT, PT, UP3, 0x80, 0x8 ;  /* 0x000000000008781c */ /* 0x000fe20003f2f038 */
[----:B------:R-:W-:Y:S01]  /*17c0*/  IMAD.MOV.U32 R12, RZ, RZ, 0x1 ;  /* 0x00000001ff0c7424 */ /* 0x000fe200078e00ff */
[----:B------:R-:W-:Y:S01]  /*17d0*/  ISETP.EQ.OR P2, PT, R0, RZ, P3 ;  /* 0x000000ff0000720c */ /* 0x000fe20001f42670 */
[----:B------:R-:W-:Y:S01]  /*17e0*/  UISETP.NE.AND UP1, UPT, UR17, URZ, UPT ;  /* 0x000000ff1100728c */ /* 0x000fe2000bf25270 */
[----:B------:R-:W-:Y:S02]  /*17f0*/  PLOP3.LUT P1, PT, P1, PT, PT, 0x8, 0x80 ;  /* 0x000000000080781c */ /* 0x000fe40000f2e170 */
[----:B------:R-:W-:Y:S01]  /*1800*/  CS2R R10, SRZ ;  /* 0x00000000000a7805 */ /* 0x000fe2000001ff00 */
[----:B------:R-:W-:Y:S01]  /*1810*/  IMAD.MOV.U32 R9, RZ, RZ, RZ ;  /* 0x000000ffff097224 */ /* 0x000fe200078e00ff */
[----:B------:R-:W2:Y:S01]  /*1820*/  LDCU UR41, c[0x0][0x370] ;  /* 0x00006e00ff2977ac */ /* 0x000ea20008000800 */
[----:B------:R-:W-:Y:S01]  /*1830*/  IMAD.MOV.U32 R8, RZ, RZ, 0x1 ;  /* 0x00000001ff087424 */ /* 0x000fe200078e00ff */
[----:B------:R-:W-:Y:S01]  /*1840*/  USEL UR30, UR45, 0x2, UP1 ;  /* 0x000000022d1e7887 */ /* 0x000fe20008800000 */
[----:B------:R-:W3:Y:S01]  /*1850*/  LDCU.64 UR38, c[0x0][0x348] ;  /* 0x00006900ff2677ac */ /* 0x000ee20008000a00 */
[----:B-1----:R-:W-:-:S02]  /*1860*/  UIADD3 UR5, UPT, UPT, UR6, 0x3f, URZ ;  /* 0x0000003f06057890 */ /* 0x002fc4000fffe0ff */
[----:B------:R-:W-:Y:S02]  /*1870*/  USHF.R.U32.HI UR46, URZ, 0x6, UR29 ;  /* 0x00000006ff2e7899 */ /* 0x000fe4000801161d */
[----:B------:R-:W-:Y:S02]  /*1880*/  USHF.R.S32.HI UR4, URZ, 0x1f, UR5 ;  /* 0x0000001fff047899 */ /* 0x000fe40008011405 */
[----:B------:R-:W-:Y:S02]  /*1890*/  UIADD3 UR48, UPT, UPT, UR6, 0x7e, URZ ;  /* 0x0000007e06307890 */ /* 0x000fe4000fffe0ff */
[----:B------:R-:W-:Y:S01]  /*18a0*/  ULEA.HI UR4, UR4, UR5, URZ, 0x6 ;  /* 0x0000000504047291 */ /* 0x000fe2000f8f30ff */
[----:B------:R-:W1:Y:S03]  /*18b0*/  LDCU UR40, c[0x0][0x374] ;  /* 0x00006e80ff2877ac */ /* 0x000e660008000800 */
[----:B------:R-:W-:-:S02]  /*18c0*/  USHF.R.S32.HI UR44, URZ, 0x6, UR4 ;  /* 0x00000006ff2c7899 */ /* 0x000fc40008011404 */
[----:B------:R-:W-:Y:S02]  /*18d0*/  UIADD3 UR4, UPT, UPT, UR6, -0x1, URZ ;  /* 0xffffffff06047890 */ /* 0x000fe4000fffe0ff */
[----:B------:R-:W-:Y:S02]  /*18e0*/  UISETP.LT.U32.AND UP0, UPT, UR44, 0x4, UPT ;  /* 0x000000042c00788c */ /* 0x000fe4000bf01070 */
[----:B------:R-:W-:Y:S02]  /*18f0*/  UISETP.GE.U32.AND UP2, UPT, UR4, -0x7f, UPT ;  /* 0xffffff810400788c */ /* 0x000fe4000bf46070 */
[----:B------:R-:W-:Y:S01]  /*1900*/  USEL UR43, UR44, 0x4, UP0 ;  /* 0x000000042c2b7887 */ /* 0x000fe20008000000 */
[----:B------:R-:W-:-:S03]  /*1910*/  UMOV UR15, URZ ;  /* 0x000000ff000f7c82 */ /* 0x000fc60008000000 */
[----:B------:R-:W-:Y:S02]  /*1920*/  UIADD3 UR21, UPT, UPT, UR43, -0x1, URZ ;  /* 0xffffffff2b157890 */ /* 0x000fe4000fffe0ff */
[----:B------:R-:W-:-:S03]  /*1930*/  UIADD3 UR45, UPT, UPT, UR44, -UR43, URZ ;  /* 0x8000002b2c2d7290 */ /* 0x000fc6000fffe0ff */
[----:B------:R-:W-:-:S04]  /*1940*/  @UP2 UIADD3 UR21, UPT, UPT, UR43, URZ, URZ ;  /* 0x000000ff2b152290 */ /* 0x000fc8000fffe0ff */
[----:B-123--:R-:W-:-:S12]  /*1950*/  UIADD3 UR21, UPT, UPT, UR21, 0x1, URZ ;  /* 0x0000000115157890 */ /* 0x00efd8000fffe0ff */
.L_x_42:
[----:B------:R-:W-:Y:S01]  /*1960*/  UISETP.NE.AND UP0, UPT, UR47, URZ, UPT ;  /* 0x000000ff2f00728c */ /* 0x000fe2000bf05270 */
[----:B-1----:R-:W1:Y:S08]  /*1970*/  S2UR UR47, SR_CgaCtaId ;  /* 0x00000000002f79c3 */ /* 0x002e700000008800 */
[----:B------:R-:W-:Y:S05]  /*1980*/  BRA.U UP0, `(.L_x_23) ;  /* 0x0000000100347547 */ /* 0x000fea000b800000 */
[----:B------:R-:W2:Y:S01]  /*1990*/  S2R R0, SR_CgaCtaId ;  /* 0x0000000000007919 */ /* 0x000ea20000008800 */
[----:B------:R-:W-:Y:S02]  /*19a0*/  MOV R3, 0x400 ;  /* 0x0000040000037802 */ /* 0x000fe40000000f00 */
[----:B------:R-:W-:Y:S02]  /*19b0*/  SHF.L.U32 R2, R8, 0x1f, RZ ;  /* 0x0000001f08027819 */ /* 0x000fe400000006ff */
[----:B--2---:R-:W-:-:S05]  /*19c0*/  LEA R0, R0, R3, 0x18 ;  /* 0x0000000300007211 */ /* 0x004fca00078ec0ff */
[----:B------:R-:W-:-:S04]  /*19d0*/  IMAD R3, R9, 0x8, R0 ;  /* 0x0000000809037824 */ /* 0x000fc800078e0200 */
[----:B------:R-:W2:Y:S02]  /*19e0*/  SYNCS.PHASECHK.TRANS64.TRYWAIT P0, [R3+URZ+0x100], R2 ;  /* 0x00010002030075a7 */ /* 0x000ea400080011ff */
[----:B--2---:R-:W-:Y:S05]  /*19f0*/  @!P0 BRA `(.L_x_24) ;  /* 0x0000007c00048947 */ /* 0x004fea0003800000 */
.L_x_138:
[----:B------:R-:W-:Y:S01]  /*1a00*/  VIADD R9, R9, 0x1 ;  /* 0x0000000109097836 */ /* 0x000fe20000000000 */
[----:B------:R2:W-:Y:S04]  /*1a10*/  SYNCS.ARRIVE.TRANS64.A1T0 RZ, [R3+URZ+0xf0], RZ ;  /* 0x0000f0ff03ff79a7 */ /* 0x0005e800081000ff */
[----:B------:R-:W-:-:S04]  /*1a20*/  ISETP.NE.AND P0, PT, R9, 0x2, PT ;  /* 0x000000020900780c */ /* 0x000fc80003f05270 */
[----:B------:R-:W-:Y:S02]  /*1a30*/  SEL R9, R9, RZ, P0 ;  /* 0x000000ff09097207 */ /* 0x000fe40000000000 */
[----:B--2---:R-:W-:-:S04]  /*1a40*/  SEL R3, RZ, 0x1, P0 ;  /* 0x00000001ff037807 */ /* 0x004fc80000000000 */
[----:B------:R-:W-:-:S07]  /*1a50*/  LOP3.LUT R8, R8, R3, RZ, 0x3c, !PT ;  /* 0x0000000308087212 */ /* 0x000fce00078e3cff */
.L_x_23:
[----:B------:R-:W-:Y:S01]  /*1a60*/  UMOV UR13, 0x400 ;  /* 0x00000400000d7882 */ /* 0x000fe20000000000 */
[----:B------:R-:W-:Y:S01]  /*1a70*/  SHF.L.U32 R0, R12, 0x1f, RZ ;  /* 0x0000001f0c007819 */ /* 0x000fe200000006ff */
[----:B-1----:R-:W-:Y:S02]  /*1a80*/  ULEA UR13, UR47, UR13, 0x18 ;  /* 0x0000000d2f0d7291 */ /* 0x002fe4000f8ec0ff */
[----:B------:R-:W-:Y:S02]  /*1a90*/  UISETP.GE.U32.AND UP0, UPT, UR48, 0x7f, UPT ;  /* 0x0000007f3000788c */ /* 0x000fe4000bf06070 */
[----:B------:R-:W-:Y:S02]  /*1aa0*/  ULEA UR4, UR15, UR13, 0x3 ;  /* 0x0000000d0f047291 */ /* 0x000fe4000f8e18ff */
[----:B------:R-:W-:Y:S02]  /*1ab0*/  USHF.L.U32 UR18, UR20, 0x7, URZ ;  /* 0x0000000714127899 */ /* 0x000fe400080006ff */
[----:B------:R-:W-:Y:S01]  /*1ac0*/  ULEA UR35, UR16, UR46, 0x7 ;  /* 0x0000002e10237291 */ /* 0x000fe2000f8e38ff */
[----:B------:R-:W-:-:S04]  /*1ad0*/  UMOV UR7, URZ ;  /* 0x000000ff00077c82 */ /* 0x000fc80008000000 */
[----:B------:R1:W2:Y:S01]  /*1ae0*/  SYNCS.PHASECHK.TRANS64.TRYWAIT P0, [UR4+0x20], R0 ;  /* 0x00002000ff0075a7 */ /* 0x0002a20008001104 */
[----:B------:R-:W-:Y:S06]  /*1af0*/  BRA.U !UP0, `(.L_x_25) ;  /* 0x0000000108d87547 */ /* 0x000fec000b800000 */
[----:B------:R-:W-:Y:S01]  /*1b00*/  UIADD3 UR10, UPT, UPT, UR18, 0x40, URZ ;  /* 0x00000040120a7890 */ /* 0x000fe2000fffe0ff */
[----:B------:R-:W-:Y:S01]  /*1b10*/  UMOV UR14, URZ ;  /* 0x000000ff000e7c82 */ /* 0x000fe20008000000 */
[----:B------:R-:W-:-:S10]  /*1b20*/  UMOV UR4, UR15 ;  /* 0x0000000f00047c82 */ /* 0x000fd40008000000 */
.L_x_31:
[----:B------:R-:W-:Y:S01]  /*1b30*/  ULEA UR33, UR4, UR13, 0x3 ;  /* 0x0000000d04217291 */ /* 0x000fe2000f8e18ff */
[----:B--2---:R-:W-:Y:S01]  /*1b40*/  @!P3 MOV R2, 0x8000 ;  /* 0x000080000002b802 */ /* 0x004fe20000000f00 */
[----:B--234-:R-:W-:Y:S10]  /*1b50*/  @P0 BRA `(.L_x_26) ;  /* 0x00000000000c0947 */ /* 0x01cff40003800000 */
[----:B------:R-:W-:-:S04]  /*1b60*/  SHF.L.U32 R3, R12, 0x1f, RZ ;  /* 0x0000001f0c037819 */ /* 0x000fc800000006ff */
[----:B------:R-:W2:Y:S02]  /*1b70*/  SYNCS.PHASECHK.TRANS64.TRYWAIT P0, [UR33+0x20], R3 ;  /* 0x00002003ff0075a7 */ /* 0x000ea40008001121 */
[----:B--2---:R-:W-:Y:S05]  /*1b80*/  @!P0 BRA `(.L_x_27) ;  /* 0x0000007800b48947 */ /* 0x004fea0003800000 */
.L_x_26:
[----:B------:R2:W-:Y:S01]  /*1b90*/  @!P3 SYNCS.ARRIVE.TRANS64 RZ, [UR33], R2 ;  /* 0x00000002ffffb9a7 */ /* 0x0005e20008000021 */
[----:B------:R-:W-:-:S04]  /*1ba0*/  ULOP3.LUT UR5, UR30, 0x2, URZ, 0xfc, !UPT ;  /* 0x000000021e057892 */ /* 0x000fc8000f8efcff */
[----:B------:R-:W-:-:S09]  /*1bb0*/  UISETP.NE.AND UP0, UPT, UR5, 0x2, UPT ;  /* 0x000000020500788c */ /* 0x000fd2000bf05270 */
[----:B------:R-:W-:Y:S05]  /*1bc0*/  BRA.U UP0, `(.L_x_28) ;  /* 0x0000000100047547 */ /* 0x000fea000b800000 */
[----:B------:R-:W-:Y:S05]  /*1bd0*/  BPT.TRAP 0x1 ;  /* 0x000000040000795c */ /* 0x000fea0000300000 */
.L_x_28:
[----:B------:R-:W-:Y:S04]  /*1be0*/  BSSY.RECONVERGENT B0, `(.L_x_29) ;  /* 0x0000003000007945 */ /* 0x000fe80003800200 */
[----:B------:R-:W-:Y:S05]  /*1bf0*/  @P2 BRA `(.L_x_30) ;  /* 0x0000000000042947 */ /* 0x000fea0003800000 */
[----:B------:R-:W-:Y:S05]  /*1c00*/  BPT.TRAP 0x1 ;  /* 0x000000040000795c */ /* 0x000fea0000300000 */
.L_x_30:
[----:B------:R-:W-:Y:S05]  /*1c10*/  BSYNC.RECONVERGENT B0 ;  /* 0x0000000000007941 */ /* 0x000fea0003800200 */
.L_x_29:
[----:B------:R-:W-:Y:S02]  /*1c20*/  UIADD3 UR5, UPT, UPT, UR4, 0x1, URZ ;  /* 0x0000000104057890 */ /* 0x000fe4000fffe0ff */
[----:B------:R-:W-:Y:S02]  /*1c30*/  USHF.L.U32 UR4, UR4, 0xe, URZ ;  /* 0x0000000e04047899 */ /* 0x000fe400080006ff */
[----:B------:R-:W-:Y:S02]  /*1c40*/  UISETP.NE.AND UP0, UPT, UR5, 0x4, UPT ;  /* 0x000000040500788c */ /* 0x000fe4000bf05270 */
[----:B------:R-:W-:Y:S02]  /*1c50*/  USHF.L.U32 UR34, UR14, 0x6, URZ ;  /* 0x000000060e227899 */ /* 0x000fe400080006ff */
[----:B------:R-:W-:Y:S02]  /*1c60*/  USEL UR6, URZ, 0x1, UP0 ;  /* 0x00000001ff067887 */ /* 0x000fe40008000000 */
[----:B------:R-:W-:-:S02]  /*1c70*/  USEL UR15, UR5, URZ, UP0 ;  /* 0x000000ff050f7287 */ /* 0x000fc40008000000 */
[----:B------:R-:W-:Y:S02]  /*1c80*/  UIADD3 UR14, UPT, UPT, UR14, 0x1, URZ ;  /* 0x000000010e0e7890 */ /* 0x000fe4000fffe0ff */
[----:B------:R-:W-:Y:S01]  /*1c90*/  LOP3.LUT R12, R12, UR6, RZ, 0x3c, !PT ;  /* 0x000000060c0c7c12 */ /* 0x000fe2000f8e3cff */
[----:B------:R-:W-:Y:S02]  /*1ca0*/  UIADD3 UR6, UP0, UPT, UR38, 0x180, URZ ;  /* 0x0000018026067890 */ /* 0x000fe4000ff1e0ff */
[----:B------:R-:W-:Y:S01]  /*1cb0*/  UIADD3 UR22, UP1, UPT, UR38, 0x80, URZ ;  /* 0x0000008026167890 */ /* 0x000fe2000ff3e0ff */
[----:B-1----:R-:W-:Y:S01]  /*1cc0*/  SHF.L.U32 R0, R12, 0x1f, RZ ;  /* 0x0000001f0c007819 */ /* 0x002fe200000006ff */
[----:B------:R-:W-:Y:S02]  /*1cd0*/  ULEA UR32, UR29, UR4, 0x1 ;  /* 0x000000041d207291 */ /* 0x000fe4000f8e08ff */
[----:B------:R-:W-:Y:S02]  /*1ce0*/  ULEA UR5, UR15, UR13, 0x3 ;  /* 0x0000000d0f057291 */ /* 0x000fe4000f8e18ff */
[----:B------:R-:W-:-:S02]  /*1cf0*/  UIADD3 UR4, UPT, UPT, UR13, UR4, URZ ;  /* 0x000000040d047290 */ /* 0x000fc4000fffe0ff */
[----:B------:R-:W-:Y:S02]  /*1d00*/  UIADD3.X UR7, UPT, UPT, URZ, UR39, URZ, UP0, !UPT ;  /* 0x00000027ff077290 */ /* 0x000fe400087fe4ff */
[----:B------:R-:W-:Y:S02]  /*1d10*/  UISETP.NE.AND UP0, UPT, UR14, UR21, UPT ;  /* 0x000000150e00728c */ /* 0x000fe4000bf05270 */
[----:B------:R-:W-:Y:S01]  /*1d20*/  UIADD3.X UR23, UPT, UPT, URZ, UR39, URZ, UP1, !UPT ;  /* 0x00000027ff177290 */ /* 0x000fe20008ffe4ff */
[----:B------:R3:W4:Y:S01]  /*1d30*/  SYNCS.PHASECHK.TRANS64.TRYWAIT P0, [UR5+0x20], R0 ;  /* 0x00002000ff0075a7 */ /* 0x0007220008001105 */
[----:B------:R-:W-:Y:S02]  /*1d40*/  UIADD3 UR32, UPT, UPT, UR13, 0x8400, UR32 ;  /* 0x000084000d207890 */ /* 0x000fe4000fffe020 */
[----:B------:R-:W-:Y:S02]  /*1d50*/  UIADD3 UR16, UPT, UPT, UR4, 0x18400, URZ ;  /* 0x0001840004107890 */ /* 0x000fe4000fffe0ff */
[----:B------:R-:W-:Y:S01]  /*1d60*/  UIADD3 UR8, UPT, UPT, UR4, 0x1a400, URZ ;  /* 0x0001a40004087890 */ /* 0x000fe2000fffe0ff */
[----:B------:R-:W-:Y:S01]  /*1d70*/  UMOV UR5, 0xff0000 ;  /* 0x00ff000000057882 */ /* 0x000fe20000000000 */
[----:B------:R-:W-:Y:S01]  /*1d80*/  UMOV UR24, 0x0 ;  /* 0x0000000000187882 */ /* 0x000fe20000000000 */
[----:B------:R-:W-:Y:S01]  /*1d90*/  UMOV UR25, 0x10000000 ;  /* 0x1000000000197882 */ /* 0x000fe20000000000 */
[----:B------:R-:W-:Y:S01]  /*1da0*/  UMOV UR17, UR33 ;  /* 0x0000002100117c82 */ /* 0x000fe20008000000 */
[----:B------:R-:W-:Y:S01]  /*1db0*/  UMOV UR20, UR36 ;  /* 0x0000002400147c82 */ /* 0x000fe20008000000 */
[----:B------:R-:W-:Y:S01]  /*1dc0*/  UMOV UR19, UR34 ;  /* 0x0000002200137c82 */ /* 0x000fe20008000000 */
[----:B------:R-:W-:Y:S01]  /*1dd0*/  UMOV UR12, UR36 ;  /* 0x00000024000c7c82 */ /* 0x000fe20008000000 */
[----:B------:R-:W-:Y:S01]  /*1de0*/  UMOV UR9, UR33 ;  /* 0x0000002100097c82 */ /* 0x000fe20008000000 */
[----:B------:R-:W-:Y:S01]  /*1df0*/  UMOV UR11, UR34 ;  /* 0x00000022000b7c82 */ /* 0x000fe20008000000 */
[----:B------:R-:W-:Y:S01]  /*1e00*/  UTMALDG.3D.MULTICAST [UR32], [UR22], UR5, desc[UR24] ;  /* 0x00001820160073b4 */ /* 0x000fe20008011805 */
[----:B------:R-:W-:Y:S01]  /*1e10*/  UMOV UR4, UR15 ;  /* 0x0000000f00047c82 */ /* 0x000fe20008000000 */
[----:B------:R-:W-:Y:S01]  /*1e20*/  UTMALDG.3D [UR16], [UR6], desc[UR24] ;  /* 0x00001810060075b4 */ /* 0x000fe20008011000 */
[----:B------:R1:W-:Y:S02]  /*1e30*/  UTMALDG.3D [UR8], [UR6], desc[UR24] ;  /* 0x00001808060075b4 */ /* 0x0003e40008011000 */
[----:B-1----:R-:W-:Y:S01]  /*1e40*/  UMOV UR7, UR21 ;  /* 0x0000001500077c82 */ /* 0x002fe20008000000 */
[----:B------:R-:W-:Y:S05]  /*1e50*/  BRA.U UP0, `(.L_x_31) ;  /* 0xfffffffd00347547 */ /* 0x000fea000b83ffff */
.L_x_25:
[----:B------:R-:W-:Y:S01]  /*1e60*/  ULEA UR4, UR15, UR13, 0x3 ;  /* 0x0000000d0f047291 */ /* 0x000fe2000f8e18ff */
[----:B-1-3--:R-:W-:Y:S01]  /*1e70*/  SHF.L.U32 R0, R12, 0x1f, RZ ;  /* 0x0000001f0c007819 */ /* 0x00afe200000006ff */
[----:B------:R-:W-:Y:S01]  /*1e80*/  @!P1 SYNCS.ARRIVE.TRANS64.A1T0 RZ, [UR13+0x88], RZ ;  /* 0x000088ffffff99a7 */ /* 0x000fe2000810000d */
[----:B------:R-:W-:-:S06]  /*1e90*/  UISETP.GT.AND UP0, UPT, UR44, UR43, UPT ;  /* 0x0000002b2c00728c */ /* 0x000fcc000bf04270 */
[----:B--2-4-:R1:W2:Y:S03]  /*1ea0*/  SYNCS.PHASECHK.TRANS64.TRYWAIT P0, [UR4+0x20], R0 ;  /* 0x00002000ff0075a7 */ /* 0x0142a60008001104 */
[----:B------:R-:W-:Y:S05]  /*1eb0*/  BRA.U !UP0, `(.L_x_32) ;  /* 0x0000000108dc7547 */ /* 0x000fea000b800000 */
[----:B------:R-:W-:Y:S02]  /*1ec0*/  UIADD3 UR14, UPT, UPT, UR45, UR7, URZ ;  /* 0x000000072d0e7290 */ /* 0x000fe4000fffe0ff */
[----:B------:R-:W-:Y:S01]  /*1ed0*/  UIADD3 UR10, UPT, UPT, UR18, 0x40, URZ ;  /* 0x00000040120a7890 */ /* 0x000fe2000fffe0ff */
[----:B------:R-:W-:-:S11]  /*1ee0*/  UMOV UR4, UR15 ;  /* 0x0000000f00047c82 */ /* 0x000fd60008000000 */
.L_x_38:
[----:B------:R-:W-:Y:S01]  /*1ef0*/  ULEA UR25, UR4, UR13, 0x3 ;  /* 0x0000000d04197291 */ /* 0x000fe2000f8e18ff */
[----:B--2---:R-:W-:Y:S01]  /*1f00*/  @!P3 MOV R2, 0x8000 ;  /* 0x000080000002b802 */ /* 0x004fe20000000f00 */
[----:B--2-4-:R-:W-:Y:S10]  /*1f10*/  @P0 BRA `(.L_x_33) ;  /* 0x00000000000c0947 */ /* 0x014ff40003800000 */
[----:B------:R-:W-:-:S04]  /*1f20*/  SHF.L.U32 R3, R12, 0x1f, RZ ;  /* 0x0000001f0c037819 */ /* 0x000fc800000006ff */
[----:B------:R-:W2:Y:S02]  /*1f30*/  SYNCS.PHASECHK.TRANS64.TRYWAIT P0, [UR25+0x20], R3 ;  /* 0x00002003ff0075a7 */ /* 0x000ea40008001119 */
[----:B--2---:R-:W-:Y:S05]  /*1f40*/  @!P0 BRA `(.L_x_34) ;  /* 0x0000007400dc8947 */ /* 0x004fea0003800000 */
.L_x_33:
[----:B------:R2:W-:Y:S01]  /*1f50*/  @!P3 SYNCS.ARRIVE.TRANS64 RZ, [UR25], R2 ;  /* 0x00000002ffffb9a7 */ /* 0x0005e20008000019 */
[----:B------:R-:W-:-:S04]  /*1f60*/  ULOP3.LUT UR5, UR30, 0x2, URZ, 0xfc, !UPT ;  /* 0x000000021e057892 */ /* 0x000fc8000f8efcff */
[----:B------:R-:W-:-:S09]  /*1f70*/  UISETP.NE.AND UP0, UPT, UR5, 0x2, UPT ;  /* 0x000000020500788c */ /* 0x000fd2000bf05270 */
[----:B------:R-:W-:Y:S05]  /*1f80*/  BRA.U UP0, `(.L_x_35) ;  /* 0x0000000100047547 */ /* 0x000fea000b800000 */
[----:B------:R-:W-:Y:S05]  /*1f90*/  BPT.TRAP 0x1 ;  /* 0x000000040000795c */ /* 0x000fea0000300000 */
.L_x_35:
[----:B------:R-:W-:Y:S04]  /*1fa0*/  BSSY.RECONVERGENT B0, `(.L_x_36) ;  /* 0x0000003000007945 */ /* 0x000fe80003800200 */
[----:B------:R-:W-:Y:S05]  /*1fb0*/  @P2 BRA `(.L_x_37) ;  /* 0x0000000000042947 */ /* 0x000fea0003800000 */
[----:B------:R-:W-:Y:S05]  /*1fc0*/  BPT.TRAP 0x1 ;  /* 0x000000040000795c */ /* 0x000fea0000300000 */
.L_x_37:
[----:B------:R-:W-:Y:S05]  /*1fd0*/  BSYNC.RECONVERGENT B0 ;  /* 0x0000000000007941 */ /* 0x000fea0003800200 */
.L_x_36:
[----:B------:R-:W-:Y:S02]  /*1fe0*/  UIADD3 UR5, UPT, UPT, UR4, 0x1, URZ ;  /* 0x0000000104057890 */ /* 0x000fe4000fffe0ff */
[----:B------:R-:W-:Y:S02]  /*1ff0*/  USHF.L.U32 UR26, UR7, 0x6, URZ ;  /* 0x00000006071a7899 */ /* 0x000fe400080006ff */
[----:B------:R-:W-:Y:S02]  /*2000*/  UISETP.NE.AND UP0, UPT, UR5, 0x4, UPT ;  /* 0x000000040500788c */ /* 0x000fe4000bf05270 */
[----:B------:R-:W-:Y:S02]  /*2010*/  UIADD3 UR7, UPT, UPT, UR7, 0x1, URZ ;  /* 0x0000000107077890 */ /* 0x000fe4000fffe0ff */
[----:B------:R-:W-:Y:S02]  /*2020*/  USEL UR6, URZ, 0x1, UP0 ;  /* 0x00000001ff067887 */ /* 0x000fe40008000000 */
[----:B------:R-:W-:-:S02]  /*2030*/  USEL UR15, UR5, URZ, UP0 ;  /* 0x000000ff050f7287 */ /* 0x000fc40008000000 */
[----:B------:R-:W-:Y:S02]  /*2040*/  UIADD3 UR22, UP1, UPT, UR38, 0x80, URZ ;  /* 0x0000008026167890 */ /* 0x000fe4000ff3e0ff */
[----:B------:R-:W-:Y:S01]  /*2050*/  ULEA UR5, UR15, UR13, 0x3 ;  /* 0x0000000d0f057291 */ /* 0x000fe2000f8e18ff */
[----:B------:R-:W-:Y:S01]  /*2060*/  LOP3.LUT R12, R12, UR6, RZ, 0x3c, !PT ;  /* 0x000000060c0c7c12 */ /* 0x000fe2000f8e3cff */
[----:B------:R-:W-:Y:S01]  /*2070*/  UIADD3.X UR23, UPT, UPT, URZ, UR39, URZ, UP1, !UPT ;  /* 0x00000027ff177290 */ /* 0x000fe20008ffe4ff */
[----:B------:R-:W-:Y:S02]  /*2080*/  UMOV UR6, 0xff0000 ;  /* 0x00ff000000067882 */ /* 0x000fe40000000000 */
[----:B-1----:R-:W-:Y:S01]  /*2090*/  SHF.L.U32 R0, R12, 0x1f, RZ ;  /* 0x0000001f0c007819 */ /* 0x002fe200000006ff */
[----:B------:R-:W-:Y:S01]  /*20a0*/  UMOV UR32, 0x0 ;  /* 0x0000000000207882 */ /* 0x000fe20000000000 */
[----:B------:R-:W-:Y:S01]  /*20b0*/  UMOV UR33, 0x10000000 ;  /* 0x1000000000217882 */ /* 0x000fe20000000000 */
[----:B------:R-:W-:Y:S01]  /*20c0*/  UMOV UR27, UR35 ;  /* 0x00000023001b7c82 */ /* 0x000fe20008000000 */
[----:B------:R3:W4:Y:S01]  /*20d0*/  SYNCS.PHASECHK.TRANS64.TRYWAIT P0, [UR5+0x20], R0 ;  /* 0x00002000ff0075a7 */ /* 0x0007220008001105 */
[----:B------:R-:W-:-:S02]  /*20e0*/  USHF.L.U32 UR5, UR4, 0xe, URZ ;  /* 0x0000000e04057899 */ /* 0x000fc400080006ff */
[----:B------:R-:W-:Y:S02]  /*20f0*/  UIADD3 UR4, UP0, UPT, UR38, 0x180, URZ ;  /* 0x0000018026047890 */ /* 0x000fe4000ff1e0ff */
[----:B------:R-:W-:Y:S02]  /*2100*/  ULEA UR24, UR29, UR5, 0x1 ;  /* 0x000000051d187291 */ /* 0x000fe4000f8e08ff */
[----:B------:R-:W-:Y:S02]  /*2110*/  UIADD3 UR5, UPT, UPT, UR13, UR5, URZ ;  /* 0x000000050d057290 */ /* 0x000fe4000fffe0ff */
[----:B------:R-:W-:Y:S02]  /*2120*/  UIADD3 UR24, UPT, UPT, UR13, 0x8400, UR24 ;  /* 0x000084000d187890 */ /* 0x000fe4000fffe018 */
[----:B------:R-:W-:Y:S02]  /*2130*/  UIADD3 UR16, UPT, UPT, UR5, 0x18400, URZ ;  /* 0x0001840005107890 */ /* 0x000fe4000fffe0ff */
[----:B------:R-:W-:-:S02]  /*2140*/  UIADD3 UR8, UPT, UPT, UR5, 0x1a400, URZ ;  /* 0x0001a40005087890 */ /* 0x000fc4000fffe0ff */
[----:B------:R-:W-:Y:S02]  /*2150*/  UIADD3.X UR5, UPT, UPT, URZ, UR39, URZ, UP0, !UPT ;  /* 0x00000027ff057290 */ /* 0x000fe400087fe4ff */
[----:B------:R-:W-:Y:S01]  /*2160*/  UISETP.NE.AND UP0, UPT, UR7, UR14, UPT ;  /* 0x0000000e0700728c */ /* 0x000fe2000bf05270 */
        /* <DEDUP_REMOVED lines=11> */
[----:B---3--:R-:W-:Y:S05]  /*2220*/  BRA.U UP0, `(.L_x_38) ;  /* 0xfffffffd00307547 */ /* 0x008fea000b83ffff */
.L_x_32:
[C---:B------:R-:W-:Y:S01]  /*2230*/  LEA R3, R11.reuse, UR13, 0x3 ;  /* 0x0000000d0b037c11 */ /* 0x040fe2000f8e18ff */
[----:B------:R-:W-:Y:S01]  /*2240*/  NOP ;  /* 0x0000000000007918 */ /* 0x000fe20000000000 */
[----:B-1----:R-:W-:Y:S02]  /*2250*/  SHF.L.U32 R0, R10, 0x1f, RZ ;  /* 0x0000001f0a007819 */ /* 0x002fe400000006ff */
[----:B------:R-:W-:Y:S02]  /*2260*/  LEA R5, R11, UR13, 0x4 ;  /* 0x0000000d0b057c11 */ /* 0x000fe4000f8e20ff */
[----:B--2-4-:R-:W1:Y:S02]  /*2270*/  SYNCS.PHASECHK.TRANS64.TRYWAIT P0, [R3+URZ+0x90], R0 ;  /* 0x00009000030075a7 */ /* 0x014e6400080011ff */
[----:B-1----:R-:W-:Y:S05]  /*2280*/  @!P0 BRA `(.L_x_39) ;  /* 0x0000007400248947 */ /* 0x002fea0003800000 */
.L_x_141:
[----:B------:R-:W2:Y:S01]  /*2290*/  LDS.128 R4, [R5+0x120] ;  /* 0x0001200005047984 */ /* 0x000ea20000000c00 */
[----:B------:R-:W-:Y:S01]  /*22a0*/  UISETP.GE.AND UP0, UPT, UR42, 0x1, UPT ;  /* 0x000000012a00788c */ /* 0x000fe2000bf06270 */
[----:B------:R-:W-:Y:S01]  /*22b0*/  @!PT LDS RZ, [RZ] ;  /* 0x00000000fffff984 */ /* 0x000fe20000000800 */
[----:B------:R-:W-:Y:S01]  /*22c0*/  @!PT LDS RZ, [RZ] ;  /* 0x00000000fffff984 */ /* 0x000fe20000000800 */
[----:B------:R-:W-:Y:S01]  /*22d0*/  @!PT LDS RZ, [RZ] ;  /* 0x00000000fffff984 */ /* 0x000fe20000000800 */
[----:B------:R-:W-:Y:S01]  /*22e0*/  @!PT LDS RZ, [RZ] ;  /* 0x00000000fffff984 */ /* 0x000fe20000000800 */
[----:B------:R3:W-:Y:S06]  /*22f0*/  MEMBAR.ALL.CTA ;  /* 0x0000000000007992 */ /* 0x0007ec0000008000 */
[----:B---3--:R-:W3:Y:S01]  /*2300*/  FENCE.VIEW.ASYNC.S ;  /* 0x00000000000073c6 */ /* 0x008ee20000000000 */
[----:B--2---:R-:W-:-:S13]  /*2310*/  LOP3.LUT P0, RZ, R6, 0x1, RZ, 0xc0, !PT ;  /* 0x0000000106ff7812 */ /* 0x004fda000780c0ff */
[----:B---3--:R-:W-:Y:S01]  /*2320*/  VOTEU.ANY UP1, P0 ;  /* 0x0000000000ff7886 */ /* 0x008fe20000020100 */
[----:B------:R-:W-:-:S13]  /*2330*/  PLOP3.LUT P0, PT, PT, PT, UP1, 0x80, 0x8 ;  /* 0x000000000008781c */ /* 0x000fda0003f0f018 */
[----:B-1----:R-:W-:Y:S02]  /*2340*/  @P0 LOP3.LUT R0, R5, 0xffff, RZ, 0xc0, !PT ;  /* 0x0000ffff05000812 */ /* 0x002fe400078ec0ff */
[----:B------:R-:W-:Y:S02]  /*2350*/  @P0 MOV R2, R4 ;  /* 0x0000000400020202 */ /* 0x000fe40000000f00 */
[----:B------:R-:W-:Y:S01]  /*2360*/  @P0 R2UR UR5, R0 ;  /* 0x00000000000502ca */ /* 0x000fe200000e0000 */
[----:B------:R-:W-:Y:S01]  /*2370*/  VIADD R0, R3, 0xa0 ;  /* 0x000000a003007836 */ /* 0x000fe20000000000 */
[----:B------:R-:W-:Y:S02]  /*2380*/  @P0 SHF.R.U32.HI R4, RZ, 0x10, R5 ;  /* 0x00000010ff040819 */ /* 0x000fe40000011605 */
[----:B------:R-:W-:Y:S02]  /*2390*/  @P0 R2UR UR6, R2 ;  /* 0x00000000020602ca */ /* 0x000fe400000e0000 */
[----:B------:R-:W-:-:S02]  /*23a0*/  PRMT R0, RZ, 0x654, R0 ;  /* 0x00000654ff007816 */ /* 0x000fc40000000000 */
[----:B------:R-:W-:Y:S02]  /*23b0*/  @P0 R2UR UR4, R4 ;  /* 0x00000000040402ca */ /* 0x000fe400000e0000 */
[----:B------:R1:W-:Y:S03]  /*23c0*/  SYNCS.ARRIVE.TRANS64.RED.A1T0 RZ, [R0+URZ], RZ ;  /* 0x000000ff00ff79a7 */ /* 0x0003e600081004ff */
[----:B------:R-:W-:-:S04]  /*23d0*/  @UP1 UMOV UR31, UR5 ;  /* 0x00000005001f1c82 */ /* 0x000fc80008000000 */
[----:B------:R-:W-:-:S04]  /*23e0*/  @UP1 UMOV UR37, UR6 ;  /* 0x0000000600251c82 */ /* 0x000fc80008000000 */
[----:B------:R-:W-:Y:S01]  /*23f0*/  @UP1 UMOV UR36, UR4 ;  /* 0x0000000400241c82 */ /* 0x000fe20008000000 */
[----:B------:R-:W-:Y:S05]  /*2400*/  BRA.U !UP0, `(.L_x_40) ;  /* 0x0000000108d47547 */ /* 0x000fea000b800000 */
[----:B------:R-:W2:Y:S01]  /*2410*/  LDCU.128 UR16, c[0x0][0xb10] ;  /* 0x00016200ff1077ac */ /* 0x000ea20008000c00 */
[----:B------:R-:W3:Y:S01]  /*2420*/  LDCU UR12, c[0x0][0xb20] ;  /* 0x00016400ff0c77ac */ /* 0x000ee20008000800 */
[----:B------:R-:W4:Y:S01]  /*2430*/  LDCU UR14, c[0x0][0xb0c] ;  /* 0x00016180ff0e77ac */ /* 0x000f220008000800 */
[----:B------:R-:W1:Y:S01]  /*2440*/  LDCU.64 UR8, c[0x0][0xb28] ;  /* 0x00016500ff0877ac */ /* 0x000e620008000a00 */
[----:B------:R-:W-:Y:S02]  /*2450*/  UISETP.NE.AND UP3, UPT, UR42, 0x1, UPT ;  /* 0x000000012a00788c */ /* 0x000fe4000bf65270 */
[----:B--2---:R-:W-:Y:S02]  /*2460*/  UIMAD.WIDE.U32 UR6, UR40, UR19, URZ ;  /* 0x00000013280672a5 */ /* 0x004fe4000f8e00ff */
[----:B------:R-:W-:Y:S02]  /*2470*/  UIMAD.WIDE.U32 UR4, UR41, UR16, URZ ;  /* 0x00000010290472a5 */ /* 0x000fe4000f8e00ff */
[----:B------:R-:W-:-:S02]  /*2480*/  UISETP.NE.AND UP0, UPT, UR18, 0x1, UPT ;  /* 0x000000011200788c */ /* 0x000fc4000bf05270 */
[----:B------:R-:W-:Y:S01]  /*2490*/  UIMAD.WIDE.U32 UR24, UR31, UR19, URZ ;  /* 0x000000131f1872a5 */ /* 0x000fe2000f8e00ff */
[----:B------:R-:W-:Y:S02]  /*24a0*/  UMOV UR6, UR7 ;  /* 0x0000000700067c82 */ /* 0x000fe40008000000 */
[----:B------:R-:W-:Y:S01]  /*24b0*/  UMOV UR4, UR5 ;  /* 0x0000000500047c82 */ /* 0x000fe20008000000 */
[----:B---3--:R-:W-:Y:S02]  /*24c0*/  USHF.R.U32.HI UR6, URZ, UR12, UR6 ;  /* 0x0000000cff067299 */ /* 0x008fe40008011606 */
[----:B----4-:R-:W-:Y:S02]  /*24d0*/  UISETP.NE.AND UP2, UPT, UR14, 0x1, UPT ;  /* 0x000000010e00788c */ /* 0x010fe4000bf45270 */
[----:B------:R-:W-:Y:S02]  /*24e0*/  USHF.R.U32.HI UR4, URZ, UR17, UR4 ;  /* 0x00000011ff047299 */ /* 0x000fe40008011604 */
[----:B------:R-:W-:-:S02]  /*24f0*/  USEL UR5, UR40, UR6, !UP0 ;  /* 0x0000000628057287 */ /* 0x000fc4000c000000 */
[----:B------:R-:W-:Y:S02]  /*2500*/  USEL UR6, UR41, UR4, !UP2 ;  /* 0x0000000429067287 */ /* 0x000fe4000d000000 */
[----:B-1----:R-:W-:Y:S01]  /*2510*/  UIMAD.WIDE.U32 UR10, UR5, UR8, URZ ;  /* 0x00000008050a72a5 */ /* 0x002fe2000f8e00ff */
[----:B------:R-:W-:Y:S01]  /*2520*/  UMOV UR4, UR25 ;  /* 0x0000001900047c82 */ /* 0x000fe20008000000 */
[----:B------:R-:W-:Y:S02]  /*2530*/  UIMAD.WIDE.U32 UR22, UR37, UR16, URZ ;  /* 0x00000010251672a5 */ /* 0x000fe4000f8e00ff */
[----:B------:R-:W-:-:S03]  /*2540*/  UIMAD.WIDE.U32 UR24, UR6, UR8, URZ ;  /* 0x00000008061872a5 */ /* 0x000fc6000f8e00ff */
[----:B------:R-:W-:Y:S01]  /*2550*/  UMOV UR10, UR11 ;  /* 0x0000000b000a7c82 */ /* 0x000fe20008000000 */
[----:B------:R-:W-:Y:S02]  /*2560*/  USHF.R.U32.HI UR4, URZ, UR12, UR4 ;  /* 0x0000000cff047299 */ /* 0x000fe40008011604 */
[----:B------:R-:W-:Y:S01]  /*2570*/  @UP3 USHF.R.U32.HI UR5, URZ, UR9, UR10 ;  /* 0x00000009ff053299 */ /* 0x000fe2000801160a */
[----:B------:R-:W-:Y:S01]  /*2580*/  UMOV UR22, UR23 ;  /* 0x0000001700167c82 */ /* 0x000fe20008000000 */
[----:B------:R-:W-:Y:S01]  /*2590*/  UMOV UR24, UR25 ;  /* 0x0000001900187c82 */ /* 0x000fe20008000000 */
[----:B------:R-:W-:Y:S02]  /*25a0*/  USHF.R.U32.HI UR17, URZ, UR17, UR22 ;  /* 0x00000011ff117299 */ /* 0x000fe40008011616 */
[----:B------:R-:W-:Y:S02]  /*25b0*/  USEL UR4, UR31, UR4, !UP0 ;  /* 0x000000041f047287 */ /* 0x000fe4000c000000 */
[----:B------:R-:W-:-:S02]  /*25c0*/  @UP3 USHF.R.U32.HI UR6, URZ, UR9, UR24 ;  /* 0x00000009ff063299 */ /* 0x000fc40008011618 */
[----:B------:R-:W-:Y:S02]  /*25d0*/  UIMAD UR7, UR42, UR5, URZ ;  /* 0x000000052a0772a4 */ /* 0x000fe4000f8e02ff */
[----:B------:R-:W-:Y:S02]  /*25e0*/  USEL UR5, UR37, UR17, !UP2 ;  /* 0x0000001125057287 */ /* 0x000fe4000d000000 */
[----:B------:R-:W-:Y:S02]  /*25f0*/  UIMAD UR10, UR42, UR6, URZ ;  /* 0x000000062a0a72a4 */ /* 0x000fe4000f8e02ff */
[----:B------:R-:W-:Y:S02]  /*2600*/  UISETP.GE.AND UP0, UPT, UR4, UR7, UPT ;  /* 0x000000070400728c */ /* 0x000fe4000bf06270 */
[----:B------:R-:W-:Y:S02]  /*2610*/  UIMAD.WIDE.U32 UR16, UR4, UR8, URZ ;  /* 0x00000008041072a5 */ /* 0x000fe4000f8e00ff */
[----:B------:R-:W-:-:S02]  /*2620*/  UISETP.GE.OR UP0, UPT, UR5, UR10, UP0 ;  /* 0x0000000a0500728c */ /* 0x000fc40008706670 */
        /* <DEDUP_REMOVED lines=19> */
.L_x_40:
[----:B------:R-:W2:Y:S02]  /*2760*/  LDCU UR4, c[0x0][0xb30] ;  /* 0x00016600ff0477ac */ /* 0x000ea40008000800 */
[----:B--2---:R-:W-:-:S09]  /*2770*/  UISETP.NE.AND UP0, UPT, UR4, 0x1, UPT ;  /* 0x000000010400788c */ /* 0x004fd2000bf05270 */
[----:B------:R-:W-:Y:S05]  /*2780*/  BRA.U UP0, `(.L_x_41) ;  /* 0x0000000100447547 */ /* 0x000fea000b800000 */
[----:B------:R-:W2:Y:S01]  /*2790*/  LDCU.128 UR8, c[0x0][0xb10] ;  /* 0x00016200ff0877ac */ /* 0x000ea20008000c00 */
[----:B------:R-:W3:Y:S01]  /*27a0*/  LDCU UR12, c[0x0][0xb0c] ;  /* 0x00016180ff0c77ac */ /* 0x000ee20008000800 */
[----:B------:R-:W4:Y:S01]  /*27b0*/  LDCU UR14, c[0x0][0xb20] ;  /* 0x00016400ff0e77ac */ /* 0x000f220008000800 */
[----:B--2---:R-:W-:Y:S02]  /*27c0*/  UIMAD.WIDE.U32 UR6, UR37, UR8, URZ ;  /* 0x00000008250672a5 */ /* 0x004fe4000f8e00ff */
[----:B------:R-:W-:Y:S02]  /*27d0*/  UIMAD.WIDE.U32 UR4, UR31, UR11, URZ ;  /* 0x0000000b1f0472a5 */ /* 0x000fe4000f8e00ff */
[----:B---3--:R-:W-:Y:S02]  /*27e0*/  UISETP.NE.AND UP2, UPT, UR12, 0x1, UPT ;  /* 0x000000010c00788c */ /* 0x008fe4000bf45270 */
[----:B------:R-:W-:Y:S01]  /*27f0*/  UISETP.NE.AND UP0, UPT, UR10, 0x1, UPT ;  /* 0x000000010a00788c */ /* 0x000fe2000bf05270 */
[----:B------:R-:W-:-:S02]  /*2800*/  UMOV UR6, UR7 ;  /* 0x0000000700067c82 */ /* 0x000fc40008000000 */
[----:B------:R-:W-:Y:S01]  /*2810*/  UMOV UR4, UR5 ;  /* 0x0000000500047c82 */ /* 0x000fe20008000000 */
[----:B------:R-:W-:Y:S02]  /*2820*/  USHF.R.U32.HI UR9, URZ, UR9, UR6 ;  /* 0x00000009ff097299 */ /* 0x000fe40008011606 */
[----:B----4-:R-:W-:Y:S02]  /*2830*/  USHF.R.U32.HI UR4, URZ, UR14, UR4 ;  /* 0x0000000eff047299 */ /* 0x010fe40008011604 */
[----:B------:R-:W-:Y:S02]  /*2840*/  USEL UR5, UR37, UR9, !UP2 ;  /* 0x0000000925057287 */ /* 0x000fe4000d000000 */
[----:B------:R-:W-:-:S04]  /*2850*/  USEL UR4, UR31, UR4, !UP0 ;  /* 0x000000041f047287 */ /* 0x000fc8000c000000 */
[----:B------:R-:W-:Y:S02]  /*2860*/  UIADD3 UR6, UPT, UPT, UR5, -UR4, URZ ;  /* 0x8000000405067290 */ /* 0x000fe4000fffe0ff */
[----:B------:R-:W-:Y:S02]  /*2870*/  UIADD3 UR4, UPT, UPT, -UR5, UR4, URZ ;  /* 0x0000000405047290 */ /* 0x000fe4000fffe1ff */
[----:B------:R-:W-:Y:S02]  /*2880*/  UIMAD UR31, UR6, UR10, UR31 ;  /* 0x0000000a061f72a4 */ /* 0x000fe4000f8e021f */
[----:B------:R-:W-:-:S12]  /*2890*/  UIMAD UR37, UR4, UR12, UR37 ;  /* 0x0000000c042572a4 */ /* 0x000fd8000f8e0225 */
.L_x_41:
[----:B------:R-:W-:Y:S01]  /*28a0*/  VIADD R11, R11, 0x1 ;  /* 0x000000010b0b7836 */ /* 0x000fe20000000000 */
[----:B------:R-:W-:Y:S01]  /*28b0*/  R2UR UR4, R82 ;  /* 0x00000000520472ca */ /* 0x000fe200000e0000 */
[----:B------:R-:W-:Y:S01]  /*28c0*/  UIADD3 UR20, UPT, UPT, UR31, UR63, URZ ;  /* 0x0000003f1f147290 */ /* 0x000fe2000fffe0ff */
[----:B------:R-:W-:Y:S02]  /*28d0*/  PLOP3.LUT P1, PT, PT, PT, PT, 0x80, 0x8 ;  /* 0x000000000008781c */ /* 0x000fe40003f2f070 */
[----:B------:R-:W-:-:S04]  /*28e0*/  ISETP.NE.AND P0, PT, R11, 0x2, PT ;  /* 0x000000020b00780c */ /* 0x000fc80003f05270 */
[----:B------:R-:W-:Y:S02]  /*28f0*/  SEL R3, RZ, 0x1, P0 ;  /* 0x00000001ff037807 */ /* 0x000fe40000000000 */
[----:B------:R-:W-:Y:S02]  /*2900*/  SEL R11, R11, RZ, P0 ;  /* 0x000000ff0b0b7207 */ /* 0x000fe40000000000 */
[----:B------:R-:W-:Y:S01]  /*2910*/  LOP3.LUT R10, R10, R3, RZ, 0x3c, !PT ;  /* 0x000000030a0a7212 */ /* 0x000fe200078e3cff */
[----:B------:R-:W-:Y:S01]  /*2920*/  UIADD3 UR16, UPT, UPT, UR37, UR4, URZ ;  /* 0x0000000425107290 */ /* 0x000fe2000fffe0ff */
[----:B------:R-:W-:Y:S11]  /*2930*/  BRA.U UP1, `(.L_x_42) ;  /* 0xfffffff101087547 */ /* 0x000ff6000b83ffff */
[----:B------:R-:W-:Y:S01]  /*2940*/  UIADD3 UR13, UPT, UPT, UR13, 0x20, URZ ;  /* 0x000000200d0d7890 */ /* 0x000fe2000fffe0ff */
[----:B------:R-:W-:-:S03]  /*2950*/  SHF.L.U32 R3, R12, 0x1f, RZ ;  /* 0x0000001f0c037819 */ /* 0x000fc600000006ff */
[----:B------:R-:W-:-:S09]  /*2960*/  ULEA UR4, UR15, UR13, 0x3 ;  /* 0x0000000d0f047291 */ /* 0x000fd2000f8e18ff */
[----:B------:R-:W2:Y:S02]  /*2970*/  SYNCS.PHASECHK.TRANS64.TRYWAIT P0, [UR4], R3 ;  /* 0x00000003ff0075a7 */ /* 0x000ea40008001104 */
[----:B--2---:R-:W-:Y:S05]  /*2980*/  @!P0 BRA `(.L_x_43) ;  /* 0x0000006c00788947 */ /* 0x004fea0003800000 */
.L_x_143:
[----:B------:R-:W-:-:S04]  /*2990*/  UIADD3 UR4, UPT, UPT, UR15, 0x1, URZ ;  /* 0x000000010f047890 */ /* 0x000fc8000fffe0ff */
[----:B------:R-:W-:-:S04]  /*29a0*/  UISETP.NE.AND UP0, UPT, UR4, 0x4, UPT ;  /* 0x000000040400788c */ /* 0x000fc8000bf05270 */
[----:B------:R-:W-:Y:S02]  /*29b0*/  USEL UR6, URZ, 0x1, UP0 ;  /* 0x00000001ff067887 */ /* 0x000fe40008000000 */
[----:B------:R-:W-:-:S04]  /*29c0*/  USEL UR4, UR4, URZ, UP0 ;  /* 0x000000ff04047287 */ /* 0x000fc80008000000 */
[----:B------:R-:W-:Y:S01]  /*29d0*/  ULEA UR5, UR4, UR13, 0x3 ;  /* 0x0000000d04057291 */ /* 0x000fe2000f8e18ff */
[----:B------:R-:W-:-:S04]  /*29e0*/  LOP3.LUT R2, R12, UR6, RZ, 0x3c, !PT ;  /* 0x000000060c027c12 */ /* 0x000fc8000f8e3cff */
[----:B-1----:R-:W-:-:S04]  /*29f0*/  SHF.L.U32 R3, R2, 0x1f, RZ ;  /* 0x0000001f02037819 */ /* 0x002fc800000006ff */
[----:B------:R-:W1:Y:S02]  /*2a00*/  SYNCS.PHASECHK.TRANS64.TRYWAIT P0, [UR5], R3 ;  /* 0x00000003ff0075a7 */ /* 0x000e640008001105 */
[----:B-1----:R-:W-:Y:S05]  /*2a10*/  @!P0 BRA `(.L_x_44) ;  /* 0x0000006c006c8947 */ /* 0x002fea0003800000 */
.L_x_145:
        /* <DEDUP_REMOVED lines=9> */
.L_x_147:
[----:B------:R-:W-:-:S04]  /*2ab0*/  UIADD3 UR4, UPT, UPT, UR4, 0x1, URZ ;  /* 0x0000000104047890 */ /* 0x000fc8000fffe0ff */
[----:B------:R-:W-:-:S04]  /*2ac0*/  UISETP.NE.AND UP0, UPT, UR4, 0x4, UPT ;  /* 0x000000040400788c */ /* 0x000fc8000bf05270 */
[----:B------:R-:W-:Y:S02]  /*2ad0*/  USEL UR5, URZ, 0x1, UP0 ;  /* 0x00000001ff057887 */ /* 0x000fe40008000000 */
[----:B------:R-:W-:-:S04]  /*2ae0*/  USEL UR4, UR4, URZ, UP0 ;  /* 0x000000ff04047287 */ /* 0x000fc80008000000 */
[----:B------:R-:W-:Y:S01]  /*2af0*/  ULEA UR4, UR4, UR13, 0x3 ;  /* 0x0000000d04047291 */ /* 0x000fe2000f8e18ff */
[----:B-1----:R-:W-:-:S04]  /*2b00*/  LOP3.LUT R3, R2, UR5, RZ, 0x3c, !PT ;  /* 0x0000000502037c12 */ /* 0x002fc8000f8e3cff */
[----:B------:R-:W-:Y:S01]  /*2b10*/  SHF.L.U32 R3, R3, 0x1f, RZ ;  /* 0x0000001f03037819 */ /* 0x000fe200000006ff */
[----:B------:R-:W-:-:S07]  /*2b20*/  IMAD.U32 R0, RZ, RZ, UR4 ;  /* 0x00000004ff007e24 */ /* 0x000fce000f8e00ff */
.L_x_46:
[----:B-1----:R1:W2:Y:S02]  /*2b30*/  SYNCS.PHASECHK.TRANS64.TRYWAIT P0, [R0+URZ], R3 ;  /* 0x00000003000075a7 */ /* 0x0022a400080011ff */
[----:B--2---:R-:W-:Y:S05]  /*2b40*/  @!P0 NANOSLEEP.SYNCS 0x989680 ;  /* 0x009896800000895d */ /* 0x004fea0003900000 */
[----:B------:R-:W2:Y:S02]  /*2b50*/  @!P0 SYNCS.PHASECHK.TRANS64 P0, [R0+URZ], R3 ;  /* 0x00000003000085a7 */ /* 0x000ea400080010ff */
[----:B--2---:R-:W-:Y:S05]  /*2b60*/  @P0 EXIT ;  /* 0x000000000000094d */ /* 0x004fea0003800000 */
[----:B------:R-:W-:Y:S05]  /*2b70*/  BRA `(.L_x_46) ;  /* 0xfffffffc00ec7947 */ /* 0x000fea000383ffff */
.L_x_22:
[----:B------:R-:W-:-:S04]  /*2b80*/  UISETP.NE.AND UP0, UPT, UR47, URZ, UPT ;  /* 0x000000ff2f00728c */ /* 0x000fc8000bf05270 */
[----:B------:R-:W-:-:S09]  /*2b90*/  UISETP.NE.OR UP0, UPT, UR17, 0x1, UP0 ;  /* 0x000000011100788c */ /* 0x000fd20008705670 */
[----:B------:R-:W-:Y:S05]  /*2ba0*/  BRA.U UP0, `(.L_x_47) ;  /* 0x0000000500487547 */ /* 0x000fea000b800000 */
[----:B------:R-:W-:Y:S01]  /*2bb0*/  ISETP.GE.U32.AND P2, PT, R0, 0x8, PT ;  /* 0x000000080000780c */ /* 0x000fe20003f46070 */
[----:B------:R-:W-:Y:S01]  /*2bc0*/  IMAD.MOV.U32 R12, RZ, RZ, 0x1 ;  /* 0x00000001ff0c7424 */ /* 0x000fe200078e00ff */
[----:B------:R-:W-:Y:S02]  /*2bd0*/  CS2R R10, SRZ ;  /* 0x00000000000a7805 */ /* 0x000fe4000001ff00 */
[----:B------:R-:W-:Y:S01]  /*2be0*/  CS2R R8, SRZ ;  /* 0x0000000000087805 */ /* 0x000fe2000001ff00 */
[----:B------:R-:W-:Y:S01]  /*2bf0*/  UMOV UR6, 0x400 ;  /* 0x0000040000067882 */ /* 0x000fe20000000000 */
[----:B------:R-:W-:Y:S01]  /*2c00*/  UMOV UR5, URZ ;  /* 0x000000ff00057c82 */ /* 0x000fe20008000000 */
[----:B------:R-:W-:-:S12]  /*2c10*/  ULEA UR6, UR47, UR6, 0x18 ;  /* 0x000000062f067291 */ /* 0x000fd8000f8ec0ff */
.L_x_51:
[----:B------:R-:W-:Y:S02]  /*2c20*/  LEA R2, R8, UR6, 0x3 ;  /* 0x0000000608027c11 */ /* 0x000fe4000f8e18ff */
[----:B------:R-:W-:-:S03]  /*2c30*/  SHF.L.U32 R5, R9, 0x1f, RZ ;  /* 0x0000001f09057819 */ /* 0x000fc600000006ff */
[----:B------:R-:W-:Y:S01]  /*2c40*/  VIADD R4, R2, 0x100 ;  /* 0x0000010002047836 */ /* 0x000fe20000000000 */
[----:B------:R-:W1:Y:S02]  /*2c50*/  SYNCS.PHASECHK.TRANS64.TRYWAIT P0, [R2+URZ+0xf0], R5 ;  /* 0x0000f005020075a7 */ /* 0x000e6400080011ff */
[----:B-1----:R-:W-:Y:S05]  /*2c60*/  @!P0 BRA `(.L_x_48) ;  /* 0x0000006c00088947 */ /* 0x002fea0003800000 */
.L_x_148:
[----:B------:R-:W-:Y:S01]  /*2c70*/  ULEA UR4, UR5, UR6, 0x3 ;  /* 0x0000000605047291 */ /* 0x000fe2000f8e18ff */
[----:B------:R-:W-:Y:S02]  /*2c80*/  PRMT R4, RZ, 0x654, R4 ;  /* 0x00000654ff047816 */ /* 0x000fe40000000004 */
[----:B-1----:R-:W-:Y:S01]  /*2c90*/  SHF.L.U32 R5, R12, 0x1f, RZ ;  /* 0x0000001f0c057819 */ /* 0x002fe200000006ff */
[----:B------:R-:W-:Y:S01]  /*2ca0*/  UIADD3 UR7, UPT, UPT, UR4, 0x90, URZ ;  /* 0x0000009004077890 */ /* 0x000fe2000fffe0ff */
[----:B------:R1:W-:Y:S05]  /*2cb0*/  SYNCS.ARRIVE.TRANS64.RED.A1T0 RZ, [R4+URZ], RZ ;  /* 0x000000ff04ff79a7 */ /* 0x0003ea00081004ff */
[----:B------:R-:W-:Y:S01]  /*2cc0*/  IMAD.U32 R7, RZ, RZ, UR7 ;  /* 0x00000007ff077e24 */ /* 0x000fe2000f8e00ff */
[----:B------:R-:W2:Y:S04]  /*2cd0*/  SYNCS.PHASECHK.TRANS64.TRYWAIT P0, [UR4+0xa0], R5 ;  /* 0x0000a005ff0075a7 */ /* 0x000ea80008001104 */
[----:B------:R-:W-:Y:S01]  /*2ce0*/  PRMT R6, R0, 0x654, R7 ;  /* 0x0000065400067816 */ /* 0x000fe20000000007 */
[----:B-1----:R-:W-:Y:S01]  /*2cf0*/  @!P2 IMAD.MOV.U32 R4, RZ, RZ, 0x10 ;  /* 0x00000010ff04a424 */ /* 0x002fe200078e00ff */
[----:B--2---:R-:W-:Y:S06]  /*2d00*/  @!P0 BRA `(.L_x_49) ;  /* 0x0000006800f48947 */ /* 0x004fec0003800000 */
.L_x_150:
[----:B------:R-:W-:Y:S01]  /*2d10*/  ULEA UR8, UR5, UR6, 0x4 ;  /* 0x0000000605087291 */ /* 0x000fe2000f8e20ff */
[----:B------:R-:W-:Y:S01]  /*2d20*/  SEL R3, R6, R3, !P2 ;  /* 0x0000000306037207 */ /* 0x000fe20005000000 */
[----:B------:R-:W-:Y:S01]  /*2d30*/  UIADD3 UR9, UPT, UPT, UR4, 0x90, URZ ;  /* 0x0000009004097890 */ /* 0x000fe2000fffe0ff */
[----:B-1----:R-:W-:Y:S01]  /*2d40*/  LEA R2, R11, UR6, 0x3 ;  /* 0x000000060b027c11 */ /* 0x002fe2000f8e18ff */
[----:B------:R-:W-:Y:S01]  /*2d50*/  UIADD3 UR8, UPT, UPT, UR8, 0x120, URZ ;  /* 0x0000012008087890 */ /* 0x000fe2000fffe0ff */
[----:B------:R-:W-:Y:S01]  /*2d60*/  SHF.L.U32 R5, R10, 0x1f, RZ ;  /* 0x0000001f0a057819 */ /* 0x000fe200000006ff */
[----:B------:R1:W-:Y:S01]  /*2d70*/  @!P2 SYNCS.ARRIVE.TRANS64.RED RZ, [R3+URZ], R4 ;  /* 0x0000000403ffa9a7 */ /* 0x0003e200080004ff */
[----:B------:R-:W-:Y:S01]  /*2d80*/  UIADD3 UR4, UPT, UPT, UR5, 0x1, URZ ;  /* 0x0000000105047890 */ /* 0x000fe2000fffe0ff */
[----:B------:R-:W-:-:S03]  /*2d90*/  VIADD R8, R8, 0x1 ;  /* 0x0000000108087836 */ /* 0x000fc60000000000 */
[----:B------:R-:W-:Y:S02]  /*2da0*/  UISETP.NE.AND UP0, UPT, UR4, 0x2, UPT ;  /* 0x000000020400788c */ /* 0x000fe4000bf05270 */
[----:B------:R-:W-:Y:S06]  /*2db0*/  UGETNEXTWORKID.BROADCAST [UR8], [UR9] ;  /* 0x00000000080073ca */ /* 0x000fec0008000100 */
[----:B------:R-:W-:Y:S01]  /*2dc0*/  USEL UR7, URZ, 0x1, UP0 ;  /* 0x00000001ff077887 */ /* 0x000fe20008000000 */
[----:B------:R-:W-:Y:S01]  /*2dd0*/  ISETP.NE.AND P0, PT, R8, 0x2, PT ;  /* 0x000000020800780c */ /* 0x000fe20003f05270 */
[----:B------:R-:W-:Y:S01]  /*2de0*/  USEL UR5, UR4, URZ, UP0 ;  /* 0x000000ff04057287 */ /* 0x000fe20008000000 */
[----:B------:R-:W2:Y:S03]  /*2df0*/  SYNCS.PHASECHK.TRANS64.TRYWAIT P1, [R2+URZ+0x90], R5 ;  /* 0x00009005020075a7 */ /* 0x000ea600080211ff */
[----:B------:R-:W-:Y:S01]  /*2e00*/  LOP3.LUT R12, R12, UR7, RZ, 0x3c, !PT ;  /* 0x000000070c0c7c12 */ /* 0x000fe2000f8e3cff */
[----:B-12---:R-:W-:Y:S07]  /*2e10*/  @!P1 BRA `(.L_x_50) ;  /* 0x0000006800c89947 */ /* 0x006fee0003800000 */
.L_x_151:
[C---:B------:R-:W-:Y:S01]  /*2e20*/  LEA R4, R11.reuse, UR6, 0x4 ;  /* 0x000000060b047c11 */ /* 0x040fe2000f8e20ff */
[----:B-1----:R-:W-:Y:S01]  /*2e30*/  VIADD R2, R2, 0xa0 ;  /* 0x000000a002027836 */ /* 0x002fe20000000000 */
[----:B------:R-:W-:Y:S01]  /*2e40*/  SEL R8, R8, RZ, P0 ;  /* 0x000000ff08087207 */ /* 0x000fe20000000000 */
[----:B------:R-:W-:-:S03]  /*2e50*/  VIADD R11, R11, 0x1 ;  /* 0x000000010b0b7836 */ /* 0x000fc60000000000 */
[----:B------:R-:W1:Y:S01]  /*2e60*/  LDS.128 R4, [R4+0x120] ;  /* 0x0001200004047984 */ /* 0x000e620000000c00 */
[----:B------:R-:W-:Y:S02]  /*2e70*/  PRMT R2, RZ, 0x654, R2 ;  /* 0x00000654ff027816 */ /* 0x000fe40000000002 */
[C---:B------:R-:W-:Y:S01]  /*2e80*/  ISETP.NE.AND P1, PT, R11.reuse, 0x2, PT ;  /* 0x000000020b00780c */ /* 0x040fe20003f25270 */
[----:B------:R-:W-:Y:S01]  /*2e90*/  @!PT LDS RZ, [RZ] ;  /* 0x00000000fffff984 */ /* 0x000fe20000000800 */
[----:B------:R-:W-:Y:S01]  /*2ea0*/  @!PT LDS RZ, [RZ] ;  /* 0x00000000fffff984 */ /* 0x000fe20000000800 */
[----:B------:R-:W-:Y:S01]  /*2eb0*/  @!PT LDS RZ, [RZ] ;  /* 0x00000000fffff984 */ /* 0x000fe20000000800 */
[----:B------:R-:W-:Y:S01]  /*2ec0*/  @!PT LDS RZ, [RZ] ;  /* 0x00000000fffff984 */ /* 0x000fe20000000800 */
[----:B------:R2:W-:Y:S06]  /*2ed0*/  MEMBAR.ALL.CTA ;  /* 0x0000000000007992 */ /* 0x0005ec0000008000 */
[----:B--2---:R-:W2:Y:S01]  /*2ee0*/  FENCE.VIEW.ASYNC.S ;  /* 0x00000000000073c6 */ /* 0x004ea20000000000 */
[----:B------:R-:W-:Y:S01]  /*2ef0*/  SEL R11, R11, RZ, P1 ;  /* 0x000000ff0b0b7207 */ /* 0x000fe20000800000 */
[----:B--2---:R2:W-:Y:S01]  /*2f00*/  SYNCS.ARRIVE.TRANS64.RED.A1T0 RZ, [R2+URZ], RZ ;  /* 0x000000ff02ff79a7 */ /* 0x0045e200081004ff */
[----:B-1----:R-:W-:-:S02]  /*2f10*/  LOP3.LUT P3, RZ, R6, 0x1, RZ, 0xc0, !PT ;  /* 0x0000000106ff7812 */ /* 0x002fc4000786c0ff */
[----:B------:R-:W-:-:S04]  /*2f20*/  SEL R5, RZ, 0x1, P1 ;  /* 0x00000001ff057807 */ /* 0x000fc80000800000 */
[----:B------:R-:W-:Y:S02]  /*2f30*/  LOP3.LUT R10, R10, R5, RZ, 0x3c, !PT ;  /* 0x000000050a0a7212 */ /* 0x000fe400078e3cff */
[----:B--2---:R-:W-:-:S04]  /*2f40*/  SEL R2, RZ, 0x1, P0 ;  /* 0x00000001ff027807 */ /* 0x004fc80000000000 */
[----:B------:R-:W-:Y:S01]  /*2f50*/  LOP3.LUT R9, R9, R2, RZ, 0x3c, !PT ;  /* 0x0000000209097212 */ /* 0x000fe200078e3cff */
[----:B------:R-:W-:Y:S06]  /*2f60*/  @P3 BRA `(.L_x_51) ;  /* 0xfffffffc002c3947 */ /* 0x000fec000383ffff */
[----:B------:R-:W-:Y:S01]  /*2f70*/  ULEA UR4, UR5, UR6, 0x3 ;  /* 0x0000000605047291 */ /* 0x000fe2000f8e18ff */
[----:B------:R-:W-:-:S08]  /*2f80*/  SHF.L.U32 R3, R12, 0x1f, RZ ;  /* 0x0000001f0c037819 */ /* 0x000fd000000006ff */
[----:B------:R-:W1:Y:S02]  /*2f90*/  SYNCS.PHASECHK.TRANS64 P0, [UR4+0xa0], R3 ;  /* 0x0000a003ff0075a7 */ /* 0x000e640008001004 */
[----:B-1----:R-:W-:Y:S05]  /*2fa0*/  @P0 BRA `(.L_x_52) ;  /* 0x0000000000080947 */ /* 0x002fea0003800000 */
[----:B------:R-:W1:Y:S02]  /*2fb0*/  SYNCS.PHASECHK.TRANS64.TRYWAIT P0, [UR4+0xa0], R3 ;  /* 0x0000a003ff0075a7 */ /* 0x000e640008001104 */
[----:B-1----:R-:W-:Y:S05]  /*2fc0*/  @!P0 BRA `(.L_x_53) ;  /* 0x0000006800708947 */ /* 0x002fea0003800000 */
.L_x_52:
[----:B------:R-:W-:-:S04]  /*2fd0*/  UIADD3 UR7, UPT, UPT, UR5, 0x1, URZ ;  /* 0x0000000105077890 */ /* 0x000fc8000fffe0ff */
[----:B------:R-:W-:-:S04]  /*2fe0*/  UISETP.NE.AND UP0, UPT, UR7, 0x2, UPT ;  /* 0x000000020700788c */ /* 0x000fc8000bf05270 */
[----:B------:R-:W-:Y:S02]  /*2ff0*/  USEL UR8, URZ, 0x1, UP0 ;  /* 0x00000001ff087887 */ /* 0x000fe40008000000 */
[----:B------:R-:W-:-:S04]  /*3000*/  USEL UR7, UR7, URZ, UP0 ;  /* 0x000000ff07077287 */ /* 0x000fc80008000000 */
[----:B------:R-:W-:Y:S01]  /*3010*/  ULEA UR7, UR7, UR6, 0x3 ;  /* 0x0000000607077291 */ /* 0x000fe2000f8e18ff */
[----:B-1----:R-:W-:-:S04]  /*3020*/  LOP3.LUT R3, R12, UR8, RZ, 0x3c, !PT ;  /* 0x000000080c037c12 */ /* 0x002fc8000f8e3cff */
[----:B------:R-:W-:-:S04]  /*3030*/  SHF.L.U32 R0, R3, 0x1f, RZ ;  /* 0x0000001f03007819 */ /* 0x000fc800000006ff */
[----:B------:R-:W1:Y:S02]  /*3040*/  SYNCS.PHASECHK.TRANS64 P0, [UR7+0xa0], R0 ;  /* 0x0000a000ff0075a7 */ /* 0x000e640008001007 */
[----:B-1----:R-:W-:Y:S05]  /*3050*/  @P0 EXIT ;  /* 0x000000000000094d */ /* 0x002fea0003800000 */
[----:B------:R-:W-:Y:S02]  /*3060*/  SHF.L.U32 R3, R3, 0x1f, RZ ;  /* 0x0000001f03037819 */ /* 0x000fe400000006ff */
[----:B------:R-:W-:-:S07]  /*3070*/  MOV R0, UR7 ;  /* 0x0000000700007c02 */ /* 0x000fce0008000f00 */
.L_x_54:
[----:B-1----:R1:W2:Y:S02]  /*3080*/  SYNCS.PHASECHK.TRANS64.TRYWAIT P0, [R0+URZ+0xa0], R3 ;  /* 0x0000a003000075a7 */ /* 0x0022a400080011ff */
[----:B--2---:R-:W-:Y:S05]  /*3090*/  @!P0 NANOSLEEP.SYNCS 0x989680 ;  /* 0x009896800000895d */ /* 0x004fea0003900000 */
[----:B------:R-:W2:Y:S02]  /*30a0*/  @!P0 SYNCS.PHASECHK.TRANS64 P0, [R0+URZ+0xa0], R3 ;  /* 0x0000a003000085a7 */ /* 0x000ea400080010ff */
[----:B--2---:R-:W-:Y:S05]  /*30b0*/  @P0 EXIT ;  /* 0x000000000000094d */ /* 0x004fea0003800000 */
[----:B------:R-:W-:Y:S05]  /*30c0*/  BRA `(.L_x_54) ;  /* 0xfffffffc00ec7947 */ /* 0x000fea000383ffff */
.L_x_47:
[----:B------:R-:W-:Y:S05]  /*30d0*/  BRA.U UP4, `(.L_x_55) ;  /* 0x0000000d04bc7547 */ /* 0x000fea000b800000 */
[----:B------:R-:W-:Y:S01]  /*30e0*/  UMOV UR4, 0x40 ;  /* 0x0000004000047882 */ /* 0x000fe20000000000 */
[----:B------:R-:W-:Y:S01]  /*30f0*/  NOP ;  /* 0x0000000000007918 */ /* 0x000fe20000000000 */
[----:B------:R-:W-:Y:S01]  /*3100*/  ULEA UR5, UR47, UR4, 0x18 ;  /* 0x000000042f057291 */ /* 0x000fe2000f8ec0ff */
[----:B------:R-:W-:Y:S02]  /*3110*/  UMOV UR6, 0x400 ;  /* 0x0000040000067882 */ /* 0x000fe40000000000 */
[----:B------:R-:W-:-:S06]  /*3120*/  ULEA UR6, UR47, UR6, 0x18 ;  /* 0x000000062f067291 */ /* 0x000fcc000f8ec0ff */
[----:B------:R-:W1:Y:S02]  /*3130*/  LDS.U8 R0, [UR5+0x1c] ;  /* 0x00001c05ff007984 */ /* 0x000e640008000000 */
[----:B-1----:R-:W-:-:S13]  /*3140*/  ISETP.NE.AND P0, PT, R0, RZ, PT ;  /* 0x000000ff0000720c */ /* 0x002fda0003f05270 */
[----:B------:R-:W-:Y:S05]  /*3150*/  @P0 BRA `(.L_x_56) ;  /* 0x0000000000580947 */ /* 0x000fea0003800000 */
[----:B------:R-:W-:-:S13]  /*3160*/  ELECT P0, URZ, PT ;  /* 0x0000000000ff782f */ /* 0x000fda0003800000 */
[----:B------:R-:W-:Y:S05]  /*3170*/  @!P0 BRA `(.L_x_57) ;  /* 0x0000000000608947 */ /* 0x000fea0003800000 */
[----:B------:R-:W-:Y:S01]  /*3180*/  UMOV UR4, 0x10 ;  /* 0x0000001000047882 */ /* 0x000fe20000000000 */
[----:B------:R-:W-:Y:S01]  /*3190*/  HFMA2 R0, -RZ, RZ, 0, 5.9604644775390625e-08 ;  /* 0x00000001ff007431 */ /* 0x000fe200000001ff */
[----:B------:R-:W-:-:S03]  /*31a0*/  MOV R3, 0xffff ;  /* 0x0000ffff00037802 */ /* 0x000fc60000000f00 */
[----:B------:R-:W-:Y:S04]  /*31b0*/  DEPBAR.LE SB1, 0x36 ;  /* 0x00009d800000791a */ /* 0x000fe80000000000 */
[----:B------:R-:W1:Y:S02]  /*31c0*/  UTCATOMSWS.FIND_AND_SET.ALIGN UP0, UR4, UR4 ;  /* 0x00000004000475e3 */ /* 0x000e640008000800 */
[----:B-1----:R-:W-:Y:S01]  /*31d0*/  MOV R4, UR4 ;  /* 0x0000000400047c02 */ /* 0x002fe20008000f00 */
[----:B------:R-:W-:Y:S06]  /*31e0*/  BRA.U UP0, `(.L_x_58) ;  /* 0x0000000100187547 */ /* 0x000fec000b800000 */
.L_x_59:
[----:B------:R-:W-:Y:S05]  /*31f0*/  NANOSLEEP 0x64 ;  /* 0x000000640000795d */ /* 0x000fea0003800000 */
[----:B------:R-:W-:-:S05]  /*3200*/  UMOV UR4, 0x10 ;  /* 0x0000001000047882 */ /* 0x000fca0000000000 */
[----:B------:R-:W-:Y:S04]  /*3210*/  DEPBAR.LE SB1, 0x36 ;  /* 0x00009d800000791a */ /* 0x000fe80000000000 */
[----:B------:R-:W1:Y:S02]  /*3220*/  UTCATOMSWS.FIND_AND_SET.ALIGN UP0, UR4, UR4 ;  /* 0x00000004000475e3 */ /* 0x000e640008000800 */
[----:B-1----:R-:W-:Y:S01]  /*3230*/  MOV R4, UR4 ;  /* 0x0000000400047c02 */ /* 0x002fe20008000f00 */
[----:B------:R-:W-:Y:S05]  /*3240*/  BRA.U !UP0, `(.L_x_59) ;  /* 0xfffffffd08e87547 */ /* 0x000fea000b83ffff */
.L_x_58:
[-C--:B------:R-:W-:Y:S02]  /*3250*/  SHF.L.U32 R3, R3, R4.reuse, RZ ;  /* 0x0000000403037219 */ /* 0x080fe400000006ff */
[----:B------:R-:W-:Y:S01]  /*3260*/  SHF.L.U32 R0, R0, R4, RZ ;  /* 0x0000000400007219 */ /* 0x000fe200000006ff */
[----:B------:R-:W-:Y:S02]  /*3270*/  IMAD.SHL.U32 R4, R4, 0x20, RZ ;  /* 0x0000002004047824 */ /* 0x000fe400078e00ff */
[----:B------:R1:W-:Y:S04]  /*3280*/  ATOMS.OR RZ, [UR5+0x14], R3 ;  /* 0x00001403ffff798c */ /* 0x0003e8000b000005 */
[----:B------:R1:W-:Y:S04]  /*3290*/  ATOMS.OR RZ, [UR5+0x18], R0 ;  /* 0x00001800ffff798c */ /* 0x0003e8000b000005 */
[----:B------:R1:W-:Y:S01]  /*32a0*/  STS [UR6+0x140], R4 ;  /* 0x00014004ff007988 */ /* 0x0003e20008000806 */
[----:B------:R-:W-:Y:S05]  /*32b0*/  BRA `(.L_x_57) ;  /* 0x0000000000107947 */ /* 0x000fea0003800000 */
.L_x_56:
[----:B------:R-:W-:Y:S02]  /*32c0*/  MOV R0, 0xffffffff ;  /* 0xffffffff00007802 */ /* 0x000fe40000000f00 */
[----:B------:R-:W-:-:S03]  /*32d0*/  MOV R4, 0x3300 ;  /* 0x0000330000047802 */ /* 0x000fc60000000f00 */
[----:B------:R1:W-:Y:S04]  /*32e0*/  STS [UR6+0x140], R0 ;  /* 0x00014000ff007988 */ /* 0x0003e80008000806 */
[----:B-1---5:R-:W-:Y:S05]  /*32f0*/  CALL.REL.NOINC `($__internal_1_$__cuda_sm10x_tcgen05_guardrail_trap_phase_invalid_during_alloc) ;  /* 0x0000006c00bc7944 */ /* 0x022fea0003c00000 */
.L_x_57:
[----:B------:R-:W-:Y:S05]  /*3300*/  WARPSYNC.ALL ;  /* 0x0000000000007948 */ /* 0x000fea0003800000 */
[----:B------:R-:W2:Y:S01]  /*3310*/  S2UR UR4, SR_CgaCtaId ;  /* 0x00000000000479c3 */ /* 0x000ea20000008800 */
[----:B------:R-:W-:Y:S01]  /*3320*/  UMOV UR26, 0x400 ;  /* 0x00000400001a7882 */ /* 0x000fe20000000000 */
[----:B------:R-:W-:-:S06]  /*3330*/  NOP ;  /* 0x0000000000007918 */ /* 0x000fcc0000000000 */
[----:B------:R-:W-:Y:S06]  /*3340*/  BAR.ARV 0x6, 0xa0 ;  /* 0x0182800000007b1d */ /* 0x000fec0000002000 */
[----:B------:R-:W3:Y:S01]  /*3350*/  LDCU UR5, c[0x0][0x38c] ;  /* 0x00007180ff0577ac */ /* 0x000ee20008000800 */
[----:B------:R-:W-:Y:S01]  /*3360*/  LOP3.LUT R2, R2, 0xffff, RZ, 0xc0, !PT ;  /* 0x0000ffff02027812 */ /* 0x000fe200078ec0ff */
[----:B------:R-:W-:Y:S01]  /*3370*/  IMAD.MOV.U32 R11, RZ, RZ, 0x1 ;  /* 0x00000001ff0b7424 */ /* 0x000fe200078e00ff */
[----:B------:R-:W-:Y:S01]  /*3380*/  CS2R R8, SRZ ;  /* 0x0000000000087805 */ /* 0x000fe2000001ff00 */
[----:B------:R-:W4:Y:S01]  /*3390*/  LDCU UR7, c[0x0][0x38c] ;  /* 0x00007180ff0777ac */ /* 0x000f220008000800 */
[----:B------:R-:W-:Y:S01]  /*33a0*/  R2UR UR27, R2 ;  /* 0x00000000021b72ca */ /* 0x000fe200000e0000 */
[----:B------:R-:W-:Y:S01]  /*33b0*/  IMAD.MOV.U32 R10, RZ, RZ, RZ ;  /* 0x000000ffff0a7224 */ /* 0x000fe200078e00ff */
[----:B------:R-:W-:Y:S01]  /*33c0*/  UMOV UR31, URZ ;  /* 0x000000ff001f7c82 */ /* 0x000fe20008000000 */
[----:B------:R-:W-:Y:S01]  /*33d0*/  UMOV UR22, URZ ;  /* 0x000000ff00167c82 */ /* 0x000fe20008000000 */
[----:B--2---:R-:W-:Y:S01]  /*33e0*/  ULEA UR26, UR4, UR26, 0x18 ;  /* 0x0000001a041a7291 */ /* 0x004fe2000f8ec0ff */
[----:B------:R-:W-:Y:S01]  /*33f0*/  UMOV UR38, 0x0 ;  /* 0x0000000000267882 */ /* 0x000fe20000000000 */
[----:B------:R-:W-:-:S02]  /*3400*/  UMOV UR39, 0x8210010 ;  /* 0x0821001000277882 */ /* 0x000fc40000000000 */
[----:B------:R-:W-:Y:S02]  /*3410*/  UIADD3 UR4, UPT, UPT, UR26, 0x8400, URZ ;  /* 0x000084001a047890 */ /* 0x000fe4000fffe0ff */
[----:B------:R-:W-:Y:S02]  /*3420*/  UIADD3 UR6, UPT, UPT, UR26, 0x18400, URZ ;  /* 0x000184001a067890 */ /* 0x000fe4000fffe0ff */
[----:B---3--:R-:W-:Y:S01]  /*3430*/  UIADD3 UR5, UPT, UPT, UR5, 0x3f, URZ ;  /* 0x0000003f05057890 */ /* 0x008fe2000fffe0ff */
[----:B-1----:R-:W1:Y:S01]  /*3440*/  LDS R0, [UR26+0x140] ;  /* 0x0001401aff007984 */ /* 0x002e620008000800 */
[----:B------:R-:W-:Y:S01]  /*3450*/  UMOV UR36, 0x0 ;  /* 0x0000000000247882 */ /* 0x000fe20000000000 */
[----:B------:R-:W-:Y:S01]  /*3460*/  UMOV UR37, 0x8210010 ;  /* 0x0821001000257882 */ /* 0x000fe20000000000 */
[----:B------:R-:W-:Y:S02]  /*3470*/  USHF.R.S32.HI UR40, URZ, 0x1f, UR5 ;  /* 0x0000001fff287899 */ /* 0x000fe40008011405 */
[----:B----4-:R-:W-:-:S02]  /*3480*/  UISETP.GE.AND UP4, UPT, UR7, 0x1, UPT ;  /* 0x000000010700788c */ /* 0x010fc4000bf86270 */
[----:B------:R-:W-:Y:S02]  /*3490*/  ULEA.HI UR40, UR40, UR5, URZ, 0x6 ;  /* 0x0000000528287291 */ /* 0x000fe4000f8f30ff */
[----:B------:R-:W-:Y:S02]  /*34a0*/  USHF.R.U32.HI UR5, URZ, 0x4, UR4 ;  /* 0x00000004ff057899 */ /* 0x000fe40008011604 */
[----:B------:R-:W-:Y:S02]  /*34b0*/  USHF.R.S32.HI UR40, URZ, 0x6, UR40 ;  /* 0x00000006ff287899 */ /* 0x000fe40008011428 */
[----:B------:R-:W-:Y:S02]  /*34c0*/  USHF.R.U32.HI UR4, URZ, 0x4, UR6 ;  /* 0x00000004ff047899 */ /* 0x000fe40008011606 */
[----:B------:R-:W-:Y:S02]  /*34d0*/  UISETP.LT.AND UP0, UPT, UR40, 0x1, UPT ;  /* 0x000000012800788c */ /* 0x000fe4000bf01270 */
[----:B------:R-:W-:-:S02]  /*34e0*/  ULOP3.LUT UR5, UR5, 0x3fff, URZ, 0xc0, !UPT ;  /* 0x00003fff05057892 */ /* 0x000fc4000f8ec0ff */
[----:B------:R-:W-:Y:S02]  /*34f0*/  ULOP3.LUT UR4, UR4, 0x3fff, URZ, 0xc0, !UPT ;  /* 0x00003fff04047892 */ /* 0x000fe4000f8ec0ff */
[----:B------:R-:W-:Y:S02]  /*3500*/  USEL UR41, UR40, 0x1, !UP0 ;  /* 0x0000000128297887 */ /* 0x000fe4000c000000 */
[----:B------:R-:W-:Y:S02]  /*3510*/  ULOP3.LUT UR28, UR5, 0x10000, URZ, 0xfc, !UPT ;  /* 0x00010000051c7892 */ /* 0x000fe4000f8efcff */
[----:B------:R-:W-:Y:S02]  /*3520*/  ULOP3.LUT UR29, UR4, 0x2000000, URZ, 0xfc, !UPT ;  /* 0x02000000041d7892 */ /* 0x000fe4000f8efcff */
[----:B------:R-:W-:Y:S01]  /*3530*/  UIADD3 UR41, UPT, UPT, -UR41, URZ, URZ ;  /* 0x000000ff29297290 */ /* 0x000fe2000fffe1ff */
[----:B------:R-:W-:Y:S01]  /*3540*/  UMOV UR34, 0x0 ;  /* 0x0000000000227882 */ /* 0x000fe20000000000 */
[----:B------:R-:W-:Y:S01]  /*3550*/  UMOV UR35, 0x8210010 ;  /* 0x0821001000237882 */ /* 0x000fe20000000000 */
[----:B------:R-:W-:Y:S01]  /*3560*/  UMOV UR32, 0x0 ;  /* 0x0000000000207882 */ /* 0x000fe20000000000 */
[----:B------:R-:W-:Y:S01]  /*3570*/  UMOV UR33, 0x8210010 ;  /* 0x0821001000217882 */ /* 0x000fe20000000000 */
[----:B-1----:R-:W-:-:S15]  /*3580*/  R2UR UR42, R0 ;  /* 0x00000000002a72ca */ /* 0x002fde00000e0000 */
.L_x_66:
[----:B------:R-:W-:Y:S02]  /*3590*/  LEA R0, R10, UR26, 0x3 ;  /* 0x0000001a0a007c11 */ /* 0x000fe4000f8e18ff */
[----:B------:R-:W-:Y:S02]  /*35a0*/  SHF.L.U32 R5, R9, 0x1f, RZ ;  /* 0x0000001f09057819 */ /* 0x000fe400000006ff */
[----:B------:R-:W-:Y:S01]  /*35b0*/  PLOP3.LUT P0, PT, PT, PT, UP4, 0x80, 0x8 ;  /* 0x000000000008781c */ /* 0x000fe20003f0f048 */
[----:B------:R-:W-:Y:S01]  /*35c0*/  VIADD R3, R0, 0xa0 ;  /* 0x000000a000037836 */ /* 0x000fe20000000000 */
[----:B-1----:R-:W1:Y:S02]  /*35d0*/  SYNCS.PHASECHK.TRANS64.TRYWAIT P1, [R0+URZ+0x90], R5 ;  /* 0x00009005000075a7 */ /* 0x002e6400080211ff */
[----:B-1-3--:R-:W-:Y:S09]  /*35e0*/  @!P1 BRA `(.L_x_60) ;  /* 0x0000006400009947 */ /* 0x00aff20003800000 */
.L_x_153:
[----:B------:R-:W-:Y:S01]  /*35f0*/  LEA R4, R10, UR26, 0x4 ;  /* 0x0000001a0a047c11 */ /* 0x000fe2000f8e20ff */
[----:B------:R-:W-:Y:S01]  /*3600*/  @UP4 ULEA UR4, UR22, UR26, 0x3 ;  /* 0x0000001a16044291 */ /* 0x000fe2000f8e18ff */
[----:B------:R-:W-:Y:S01]  /*3610*/  PLOP3.LUT P2, PT, PT, PT, PT, 0x80, 0x8 ;  /* 0x000000000008781c */ /* 0x000fe20003f4f070 */
[----:B------:R-:W-:Y:S01]  /*3620*/  ULEA UR30, UR31, UR26, 0x3 ;  /* 0x0000001a1f1e7291 */ /* 0x000fe2000f8e18ff */
[----:B------:R-:W-:Y:S01]  /*3630*/  PRMT R3, RZ, 0x654, R3 ;  /* 0x00000654ff037816 */ /* 0x000fe20000000003 */
[----:B------:R-:W-:Y:S01]  /*3640*/  ULEA UR11, UR31, UR42, 0x7 ;  /* 0x0000002a1f0b7291 */ /* 0x000fe2000f8e38ff */
[----:B-1----:R-:W1:Y:S01]  /*3650*/  LDS.128 R4, [R4+0x120] ;  /* 0x0001200004047984 */ /* 0x002e620000000c00 */
[----:B------:R-:W-:Y:S02]  /*3660*/  @P0 SHF.L.U32 R2, R8, 0x1f, RZ ;  /* 0x0000001f08020819 */ /* 0x000fe400000006ff */
[----:B------:R-:W-:Y:S01]  /*3670*/  SHF.L.U32 R0, R11, 0x1f, RZ ;  /* 0x0000001f0b007819 */ /* 0x000fe200000006ff */
[----:B------:R-:W-:Y:S01]  /*3680*/  @!PT LDS RZ, [RZ] ;  /* 0x00000000fffff984 */ /* 0x000fe20000000800 */
[----:B------:R-:W-:Y:S01]  /*3690*/  @!PT LDS RZ, [RZ] ;  /* 0x00000000fffff984 */ /* 0x000fe20000000800 */
[----:B------:R-:W-:Y:S01]  /*36a0*/  @!PT LDS RZ, [RZ] ;  /* 0x00000000fffff984 */ /* 0x000fe20000000800 */
[----:B------:R-:W-:Y:S01]  /*36b0*/  @!PT LDS RZ, [RZ] ;  /* 0x00000000fffff984 */ /* 0x000fe20000000800 */
[----:B------:R2:W-:Y:S06]  /*36c0*/  MEMBAR.ALL.CTA ;  /* 0x0000000000007992 */ /* 0x0005ec0000008000 */
[----:B--2---:R-:W2:Y:S02]  /*36d0*/  FENCE.VIEW.ASYNC.S ;  /* 0x00000000000073c6 */ /* 0x004ea40000000000 */
[----:B--2---:R2:W-:Y:S01]  /*36e0*/  SYNCS.ARRIVE.TRANS64.RED.A1T0 RZ, [R3+URZ], RZ ;  /* 0x000000ff03ff79a7 */ /* 0x0045e200081004ff */
[----:B------:R2:W3:Y:S01]  /*36f0*/  @P0 SYNCS.PHASECHK.TRANS64.TRYWAIT P2, [UR4], R2 ;  /* 0x00000002ff0005a7 */ /* 0x0004e20008041104 */
[----:B-1----:R-:W-:Y:S01]  /*3700*/  LOP3.LUT P1, RZ, R6, 0x1, RZ, 0xc0, !PT ;  /* 0x0000000106ff7812 */ /* 0x002fe2000782c0ff */
[----:B------:R-:W1:Y:S02]  /*3710*/  SYNCS.PHASECHK.TRANS64.TRYWAIT P0, [UR30+0xd0], R0 ;  /* 0x0000d000ff0075a7 */ /* 0x000e64000800111e */
[----:B-123--:R-:W-:Y:S10]  /*3720*/  @!P0 BRA `(.L_x_61) ;  /* 0x0000006000c48947 */ /* 0x00eff40003800000 */
.L_x_155:
[----:B------:R-:W-:Y:S01]  /*3730*/  IADD3 R10, PT, PT, R10, 0x1, RZ ;  /* 0x000000010a0a7810 */ /* 0x000fe20007ffe0ff */
[----:B------:R-:W-:Y:S06]  /*3740*/  BRA.U !UP4, `(.L_x_62) ;  /* 0x000000010cc07547 */ /* 0x000fec000b800000 */
[----:B------:R-:W-:Y:S01]  /*3750*/  UPLOP3.LUT UP2, UPT, UPT, UPT, UPT, 0x40, 0x4 ;  /* 0x000000000004789c */ /* 0x000fe20003f4e870 */
[----:B------:R-:W-:Y:S01]  /*3760*/  UMOV UR24, UR41 ;  /* 0x0000002900187c82 */ /* 0x000fe20008000000 */
[----:B------:R-:W-:Y:S01]  /*3770*/  UMOV UR23, UR40 ;  /* 0x0000002800177c82 */ /* 0x000fe20008000000 */
[----:B------:R-:W-:-:S08]  /*3780*/  UMOV UR10, UR22 ;  /* 0x00000016000a7c82 */ /* 0x000fd00008000000 */
.L_x_65:
[----:B------:R-:W-:Y:S02]  /*3790*/  UIADD3 UR24, UPT, UPT, UR24, 0x1, URZ ;  /* 0x0000000118187890 */ /* 0x000fe4000fffe0ff */
[----:B--2---:R-:W-:Y:S02]  /*37a0*/  ULEA UR5, UR10, UR26, 0x3 ;  /* 0x0000001a0a057291 */ /* 0x004fe4000f8e18ff */
[----:B------:R-:W-:Y:S01]  /*37b0*/  UISETP.NE.AND UP3, UPT, UR24, URZ, UPT ;  /* 0x000000ff1800728c */ /* 0x000fe2000bf65270 */
[----:B---3--:R-:W-:Y:S10]  /*37c0*/  @P2 BRA `(.L_x_63) ;  /* 0x00000000000c2947 */ /* 0x008ff40003800000 */
[----:B-1----:R-:W-:Y:S04]  /*37d0*/  SHF.L.U32 R3, R8, 0x1f, RZ ;  /* 0x0000001f08037819 */ /* 0x002fe800000006ff */
[----:B------:R-:W1:Y:S02]  /*37e0*/  SYNCS.PHASECHK.TRANS64.TRYWAIT P0, [UR5], R3 ;  /* 0x00000003ff0075a7 */ /* 0x000e640008001105 */
[----:B-1----:R-:W-:Y:S05]  /*37f0*/  @!P0 BRA `(.L_x_64) ;  /* 0x0000006000a88947 */ /* 0x002fea0003800000 */
.L_x_63:
[----:B------:R-:W-:Y:S01]  /*3800*/  UISETP.NE.AND UP0, UPT, UR23, 0x1, UPT ;  /* 0x000000011700788c */ /* 0x000fe2000bf05270 */
[----:B------:R-:W-:Y:S01]  /*3810*/  PLOP3.LUT P2, PT, PT, PT, PT, 0x80, 0x8 ;  /* 0x000000000008781c */ /* 0x000fe20003f4f070 */
[----:B------:R-:W-:Y:S02]  /*3820*/  UIADD3 UR4, UPT, UPT, UR10, 0x1, URZ ;  /* 0x000000010a047890 */ /* 0x000fe4000fffe0ff */
[----:B------:R-:W-:Y:S02]  /*3830*/  UIADD3 UR25, UPT, UPT, UR5, 0x20, URZ ;  /* 0x0000002005197890 */ /* 0x000fe4000fffe0ff */
[----:B------:R-:W-:Y:S01]  /*3840*/  UISETP.NE.AND UP1, UPT, UR4, 0x4, UPT ;  /* 0x000000040400788c */ /* 0x000fe2000bf25270 */
[----:B------:R-:W-:Y:S01]  /*3850*/  PLOP3.LUT P0, PT, PT, PT, UP0, 0x80, 0x8 ;  /* 0x000000000008781c */ /* 0x000fe20003f0f008 */
[----:B------:R-:W-:Y:S02]  /*3860*/  UIADD3 UR23, UPT, UPT, UR23, -0x1, URZ ;  /* 0xffffffff17177890 */ /* 0x000fe4000fffe0ff */
[----:B------:R-:W-:Y:S02]  /*3870*/  USEL UR6, URZ, 0x1, UP1 ;  /* 0x00000001ff067887 */ /* 0x000fe40008800000 */
[----:B------:R-:W-:Y:S01]  /*3880*/  USEL UR22, UR4, URZ, UP1 ;  /* 0x000000ff04167287 */ /* 0x000fe20008800000 */
[----:B------:R-:W-:Y:S01]  /*3890*/  UMOV UR7, 0x40004040 ;  /* 0x4000404000077882 */ /* 0x000fe20000000000 */
[----:B------:R-:W-:Y:S02]  /*38a0*/  UMOV UR5, 0x40004040 ;  /* 0x4000404000057882 */ /* 0x000fe40000000000 */
[----:B------:R-:W-:Y:S01]  /*38b0*/  @UP0 ULEA UR4, UR22, UR26, 0x3 ;  /* 0x0000001a16040291 */ /* 0x000fe2000f8e18ff */
[----:B------:R-:W-:Y:S01]  /*38c0*/  LOP3.LUT R8, R8, UR6, RZ, 0x3c, !PT ;  /* 0x0000000608087c12 */ /* 0x000fe2000f8e3cff */
[----:B------:R-:W-:Y:S01]  /*38d0*/  ULEA UR6, UR10, UR29, 0xa ;  /* 0x0000001d0a067291 */ /* 0x000fe2000f8e50ff */
[----:B------:R-:W-:Y:S02]  /*38e0*/  UMOV UR21, 0x40004040 ;  /* 0x4000404000157882 */ /* 0x000fe40000000000 */
[----:B-1----:R-:W-:Y:S01]  /*38f0*/  @P0 SHF.L.U32 R0, R8, 0x1f, RZ ;  /* 0x0000001f08000819 */ /* 0x002fe200000006ff */
[----:B------:R-:W-:Y:S02]  /*3900*/  UIADD3 UR20, UPT, UPT, UR6, 0x80, URZ ;  /* 0x0000008006147890 */ /* 0x000fe4000fffe0ff */
[----:B------:R-:W-:Y:S01]  /*3910*/  UIADD3 UR16, UPT, UPT, UR6, 0x100, URZ ;  /* 0x0000010006107890 */ /* 0x000fe2000fffe0ff */
[----:B------:R2:W3:Y:S01]  /*3920*/  @P0 SYNCS.PHASECHK.TRANS64.TRYWAIT P2, [UR4], R0 ;  /* 0x00000000ff0005a7 */ /* 0x0004e20008041104 */
[----:B------:R-:W-:Y:S02]  /*3930*/  ULEA UR4, UR10, UR28, 0xa ;  /* 0x0000001c0a047291 */ /* 0x000fe4000f8e50ff */
[----:B------:R-:W-:Y:S02]  /*3940*/  UIADD3 UR12, UPT, UPT, UR6, 0x180, URZ ;  /* 0x00000180060c7890 */ /* 0x000fe4000fffe0ff */
[----:B------:R-:W-:Y:S02]  /*3950*/  UIADD3 UR18, UPT, UPT, UR4, 0x2, URZ ;  /* 0x0000000204127890 */ /* 0x000fe4000fffe0ff */
[----:B------:R-:W-:Y:S02]  /*3960*/  UIADD3 UR14, UPT, UPT, UR4, 0x4, URZ ;  /* 0x00000004040e7890 */ /* 0x000fe4000fffe0ff */
[----:B------:R-:W-:Y:S01]  /*3970*/  UIADD3 UR8, UPT, UPT, UR4, 0x6, URZ ;  /* 0x0000000604087890 */ /* 0x000fe2000fffe0ff */
[----:B------:R2:W-:Y:S01]  /*3980*/  UTCHMMA gdesc[UR4], gdesc[UR6], tmem[UR11], tmem[UR38], idesc[UR39], UP2 ;  /* 0x00ff2606040075ea */ /* 0x0005e2000900000b */
[----:B------:R-:W-:Y:S01]  /*3990*/  UPLOP3.LUT UP2, UPT, UPT, UPT, UPT, 0x80, 0x8 ;  /* 0x000000000008789c */ /* 0x000fe20003f4f070 */
[----:B------:R-:W-:Y:S01]  /*39a0*/  UMOV UR19, 0x40004040 ;  /* 0x4000404000137882 */ /* 0x000fe20000000000 */
[----:B------:R-:W-:Y:S01]  /*39b0*/  UMOV UR17, 0x40004040 ;  /* 0x4000404000117882 */ /* 0x000fe20000000000 */
[----:B------:R2:W-:Y:S01]  /*39c0*/  UTCHMMA gdesc[UR18], gdesc[UR20], tmem[UR11], tmem[UR36], idesc[UR37], UPT ;  /* 0x00ff2414120075ea */ /* 0x0005e2000b80000b */
[----:B------:R-:W-:Y:S01]  /*39d0*/  UMOV UR15, 0x40004040 ;  /* 0x40004040000f7882 */ /* 0x000fe20000000000 */
[----:B------:R-:W-:Y:S01]  /*39e0*/  UMOV UR13, 0x40004040 ;  /* 0x40004040000d7882 */ /* 0x000fe20000000000 */
[----:B------:R-:W-:Y:S01]  /*39f0*/  UMOV UR9, 0x40004040 ;  /* 0x4000404000097882 */ /* 0x000fe20000000000 */
[----:B------:R2:W-:Y:S01]  /*3a00*/  UTCHMMA gdesc[UR14], gdesc[UR16], tmem[UR11], tmem[UR34], idesc[UR35], UPT ;  /* 0x00ff22100e0075ea */ /* 0x0005e2000b80000b */
[----:B------:R2:W-:Y:S01]  /*3a10*/  UTCHMMA gdesc[UR8], gdesc[UR12], tmem[UR11], tmem[UR32], idesc[UR33], UPT ;  /* 0x00ff200c080075ea */ /* 0x0005e2000b80000b */
[----:B------:R2:W-:Y:S01]  /*3a20*/  UTCBAR.MULTICAST [UR25], URZ, UR27 ;  /* 0x000000ff190073e9 */ /* 0x0005e2000800081b */
[----:B------:R-:W-:Y:S01]  /*3a30*/  UMOV UR10, UR22 ;  /* 0x00000016000a7c82 */ /* 0x000fe20008000000 */
[----:B------:R-:W-:Y:S05]  /*3a40*/  BRA.U UP3, `(.L_x_65) ;  /* 0xfffffffd03507547 */ /* 0x000fea000b83ffff */
.L_x_62:
[----:B--2---:R-:W-:Y:S01]  /*3a50*/  UIADD3 UR4, UPT, UPT, UR31, 0x1, URZ ;  /* 0x000000011f047890 */ /* 0x004fe2000fffe0ff */
[C---:B------:R-:W-:Y:S01]  /*3a60*/  ISETP.NE.AND P0, PT, R10.reuse, 0x2, PT ;  /* 0x000000020a00780c */ /* 0x040fe20003f05270 */
[----:B------:R-:W-:Y:S02]  /*3a70*/  UIADD3 UR5, UPT, UPT, UR30, 0xb0, URZ ;  /* 0x000000b01e057890 */ /* 0x000fe4000fffe0ff */
[----:B------:R-:W-:Y:S01]  /*3a80*/  UISETP.NE.AND UP0, UPT, UR4, 0x4, UPT ;  /* 0x000000040400788c */ /* 0x000fe2000bf05270 */
[----:B-1----:R-:W-:Y:S02]  /*3a90*/  SEL R0, RZ, 0x1, P0 ;  /* 0x00000001ff007807 */ /* 0x002fe40000000000 */
[----:B------:R-:W-:Y:S01]  /*3aa0*/  SEL R10, R10, RZ, P0 ;  /* 0x000000ff0a0a7207 */ /* 0x000fe20000000000 */
[----:B------:R-:W-:Y:S01]  /*3ab0*/  USEL UR6, URZ, 0x1, UP0 ;  /* 0x00000001ff067887 */ /* 0x000fe20008000000 */
[----:B------:R-:W-:Y:S01]  /*3ac0*/  LOP3.LUT R9, R9, R0, RZ, 0x3c, !PT ;  /* 0x0000000009097212 */ /* 0x000fe200078e3cff */
[----:B------:R-:W-:Y:S01]  /*3ad0*/  USEL UR31, UR4, URZ, UP0 ;  /* 0x000000ff041f7287 */ /* 0x000fe20008000000 */
[----:B------:R1:W-:Y:S03]  /*3ae0*/  UTCBAR [UR5], URZ ;  /* 0x000000ff050073e9 */ /* 0x0003e600080000ff */
[----:B------:R-:W-:Y:S01]  /*3af0*/  LOP3.LUT R11, R11, UR6, RZ, 0x3c, !PT ;  /* 0x000000060b0b7c12 */ /* 0x000fe2000f8e3cff */
[----:B------:R-:W-:Y:S07]  /*3b00*/  @P1 BRA `(.L_x_66) ;  /* 0xfffffff800a01947 */ /* 0x000fee000383ffff */
[----:B------:R-:W2:Y:S01]  /*3b10*/  S2UR UR8, SR_CgaCtaId ;  /* 0x00000000000879c3 */ /* 0x000ea20000008800 */
[----:B------:R-:W-:Y:S01]  /*3b20*/  ELECT P0, URZ, PT ;  /* 0x0000000000ff782f */ /* 0x000fe20003800000 */
[----:B------:R-:W-:Y:S01]  /*3b30*/  IMAD.MOV.U32 R0, RZ, RZ, 0x1 ;  /* 0x00000001ff007424 */ /* 0x000fe200078e00ff */
[----:B------:R-:W-:Y:S01]  /*3b40*/  UIADD3 UR26, UPT, UPT, UR26, 0xd0, URZ ;  /* 0x000000d01a1a7890 */ /* 0x000fe2000fffe0ff */
[----:B------:R-:W-:Y:S01]  /*3b50*/  SHF.L.U32 R3, R11, 0x1f, RZ ;  /* 0x0000001f0b037819 */ /* 0x000fe200000006ff */
[----:B------:R-:W-:-:S03]  /*3b60*/  UMOV UR4, 0x40 ;  /* 0x0000004000047882 */ /* 0x000fc60000000000 */
[----:B------:R-:W-:Y:S01]  /*3b70*/  UVIRTCOUNT.DEALLOC.SMPOOL 0x80 ;  /* 0x000000800000784c */ /* 0x000fe20000000000 */
[----:B--2---:R-:W-:Y:S02]  /*3b80*/  ULEA UR8, UR8, UR4, 0x18 ;  /* 0x0000000408087291 */ /* 0x004fe4000f8ec0ff */
[----:B------:R-:W-:-:S07]  /*3b90*/  ULEA UR4, UR31, UR26, 0x3 ;  /* 0x0000001a1f047291 */ /* 0x000fce000f8e18ff */
[----:B------:R2:W-:Y:S02]  /*3ba0*/  @P0 STS.U8 [UR8+0x1c], R0 ;  /* 0x00001c00ff000988 */ /* 0x0005e40008000008 */
[----:B------:R-:W4:Y:S02]  /*3bb0*/  SYNCS.PHASECHK.TRANS64.TRYWAIT P0, [UR4], R3 ;  /* 0x00000003ff0075a7 */ /* 0x000f240008001104 */
[----:B--2-4-:R-:W-:Y:S05]  /*3bc0*/  @!P0 BRA `(.L_x_67) ;  /* 0x0000005c00cc8947 */ /* 0x014fea0003800000 */
.L_x_158:
[----:B------:R-:W-:-:S04]  /*3bd0*/  UIADD3 UR4, UPT, UPT, UR31, 0x1, URZ ;  /* 0x000000011f047890 */ /* 0x000fc8000fffe0ff */
[----:B------:R-:W-:-:S04]  /*3be0*/  UISETP.NE.AND UP0, UPT, UR4, 0x4, UPT ;  /* 0x000000040400788c */ /* 0x000fc8000bf05270 */
[----:B------:R-:W-:Y:S02]  /*3bf0*/  USEL UR6, URZ, 0x1, UP0 ;  /* 0x00000001ff067887 */ /* 0x000fe40008000000 */
[----:B------:R-:W-:-:S04]  /*3c00*/  USEL UR4, UR4, URZ, UP0 ;  /* 0x000000ff04047287 */ /* 0x000fc80008000000 */
[----:B-1----:R-:W-:Y:S01]  /*3c10*/  ULEA UR5, UR4, UR26, 0x3 ;  /* 0x0000001a04057291 */ /* 0x002fe2000f8e18ff */
[----:B------:R-:W-:-:S04]  /*3c20*/  LOP3.LUT R2, R11, UR6, RZ, 0x3c, !PT ;  /* 0x000000060b027c12 */ /* 0x000fc8000f8e3cff */
[----:B--2---:R-:W-:-:S04]  /*3c30*/  SHF.L.U32 R3, R2, 0x1f, RZ ;  /* 0x0000001f02037819 */ /* 0x004fc800000006ff */
[----:B------:R-:W1:Y:S02]  /*3c40*/  SYNCS.PHASECHK.TRANS64.TRYWAIT P0, [UR5], R3 ;  /* 0x00000003ff0075a7 */ /* 0x000e640008001105 */
[----:B-1----:R-:W-:Y:S05]  /*3c50*/  @!P0 BRA `(.L_x_68) ;  /* 0x0000005c00c08947 */ /* 0x002fea0003800000 */
.L_x_160:
        /* <DEDUP_REMOVED lines=9> */
.L_x_162:
[----:B------:R-:W-:-:S04]  /*3cf0*/  UIADD3 UR4, UPT, UPT, UR4, 0x1, URZ ;  /* 0x0000000104047890 */ /* 0x000fc8000fffe0ff */
[----:B------:R-:W-:-:S04]  /*3d00*/  UISETP.NE.AND UP0, UPT, UR4, 0x4, UPT ;  /* 0x000000040400788c */ /* 0x000fc8000bf05270 */
[----:B------:R-:W-:Y:S02]  /*3d10*/  USEL UR5, URZ, 0x1, UP0 ;  /* 0x00000001ff057887 */ /* 0x000fe40008000000 */
[----:B------:R-:W-:-:S04]  /*3d20*/  USEL UR4, UR4, URZ, UP0 ;  /* 0x000000ff04047287 */ /* 0x000fc80008000000 */
[----:B------:R-:W-:Y:S01]  /*3d30*/  ULEA UR4, UR4, UR26, 0x3 ;  /* 0x0000001a04047291 */ /* 0x000fe2000f8e18ff */
[----:B-1----:R-:W-:-:S04]  /*3d40*/  LOP3.LUT R3, R2, UR5, RZ, 0x3c, !PT ;  /* 0x0000000502037c12 */ /* 0x002fc8000f8e3cff */
[----:B------:R-:W-:-:S04]  /*3d50*/  SHF.L.U32 R3, R3, 0x1f, RZ ;  /* 0x0000001f03037819 */ /* 0x000fc800000006ff */
[----:B------:R-:W1:Y:S02]  /*3d60*/  SYNCS.PHASECHK.TRANS64.TRYWAIT P0, [UR4], R3 ;  /* 0x00000003ff0075a7 */ /* 0x000e640008001104 */
[----:B-1----:R-:W-:Y:S05]  /*3d70*/  @!P0 BRA `(.L_x_70) ;  /* 0x0000005c00a88947 */ /* 0x002fea0003800000 */
.L_x_164:
[----:B------:R-:W-:Y:S01]  /*3d80*/  NOP ;  /* 0x0000000000007918 */ /* 0x000fe20000000000 */
[----:B-1----:R-:W1:Y:S01]  /*3d90*/  LDS R0, [UR8+0x14] ;  /* 0x00001408ff007984 */ /* 0x002e620008000800 */
[----:B------:R-:W-:Y:S01]  /*3da0*/  ULOP3.LUT UR4, UR42, 0xffff, URZ, 0xc0, !UPT ;  /* 0x0000ffff2a047892 */ /* 0x000fe2000f8ec0ff */
[----:B------:R-:W-:Y:S01]  /*3db0*/  UMOV UR5, 0xffff ;  /* 0x0000ffff00057882 */ /* 0x000fe20000000000 */
[----:B------:R-:W-:Y:S02]  /*3dc0*/  UMOV UR6, 0x1 ;  /* 0x0000000100067882 */ /* 0x000fe40000000000 */
[----:B------:R-:W-:-:S04]  /*3dd0*/  USHF.R.U32.HI UR4, URZ, 0x5, UR4 ;  /* 0x00000005ff047899 */ /* 0x000fc80008011604 */
[----:B------:R-:W-:Y:S02]  /*3de0*/  USHF.L.U32 UR5, UR5, UR4, URZ ;  /* 0x0000000405057299 */ /* 0x000fe400080006ff */
[----:B------:R-:W-:-:S04]  /*3df0*/  USHF.L.U32 UR4, UR6, UR4, URZ ;  /* 0x0000000406047299 */ /* 0x000fc800080006ff */
[----:B-1----:R-:W-:-:S04]  /*3e00*/  LOP3.LUT R0, R0, UR5, RZ, 0xc0, !PT ;  /* 0x0000000500007c12 */ /* 0x002fc8000f8ec0ff */
[----:B------:R-:W-:-:S13]  /*3e10*/  ISETP.NE.AND P0, PT, R0, UR5, PT ;  /* 0x0000000500007c0c */ /* 0x000fda000bf05270 */
[----:B------:R-:W-:Y:S05]  /*3e20*/  @P0 BRA `(.L_x_71) ;  /* 0x0000000000580947 */ /* 0x000fea0003800000 */
[----:B------:R-:W1:Y:S02]  /*3e30*/  LDS R0, [UR8+0x18] ;  /* 0x00001808ff007984 */ /* 0x000e640008000800 */
[----:B-1----:R-:W-:-:S04]  /*3e40*/  LOP3.LUT R0, R0, UR4, RZ, 0xc0, !PT ;  /* 0x0000000400007c12 */ /* 0x002fc8000f8ec0ff */
[----:B------:R-:W-:-:S13]  /*3e50*/  ISETP.NE.AND P0, PT, R0, UR4, PT ;  /* 0x0000000400007c0c */ /* 0x000fda000bf05270 */
[----:B------:R-:W-:Y:S05]  /*3e60*/  @P0 BRA `(.L_x_72) ;  /* 0x00000000003c0947 */ /* 0x000fea0003800000 */
[----:B------:R-:W1:Y:S01]  /*3e70*/  S2R R2, SR_LANEID ;  /* 0x0000000000027919 */ /* 0x000e620000000000 */
[----:B------:R-:W-:Y:S01]  /*3e80*/  ULOP3.LUT UR5, URZ, UR5, URZ, 0x33, !UPT ;  /* 0x00000005ff057292 */ /* 0x000fe2000f8e33ff */
[----:B------:R-:W-:Y:S01]  /*3e90*/  LOP3.LUT R4, RZ, UR4, RZ, 0x33, !PT ;  /* 0x00000004ff047c12 */ /* 0x000fe2000f8e33ff */
[----:B------:R-:W-:Y:S02]  /*3ea0*/  VOTEU.ANY UR4, UPT, PT ;  /* 0x0000000000047886 */ /* 0x000fe400038e0100 */
[----:B------:R-:W-:Y:S01]  /*3eb0*/  UFLO.U32 UR4, UR4 ;  /* 0x00000004000472bd */ /* 0x000fe200080e0000 */
[----:B------:R-:W2:Y:S01]  /*3ec0*/  REDUX UR6, R4 ;  /* 0x00000000040673c4 */ /* 0x000ea20000000000 */
[----:B------:R-:W-:-:S06]  /*3ed0*/  IMAD.U32 R0, RZ, RZ, UR5 ;  /* 0x00000005ff007e24 */ /* 0x000fcc000f8e00ff */
[----:B------:R4:W-:Y:S01]  /*3ee0*/  UTCATOMSWS.AND URZ, UR5 ;  /* 0x0000000500ff79e3 */ /* 0x0009e20008000000 */
[----:B------:R-:W3:Y:S01]  /*3ef0*/  REDUX UR7, R0 ;  /* 0x00000000000773c4 */ /* 0x000ee20000000000 */
[----:B-1----:R-:W-:Y:S01]  /*3f00*/  ISETP.EQ.U32.AND P0, PT, R2, UR4, PT ;  /* 0x0000000402007c0c */ /* 0x002fe2000bf02070 */
[----:B--2---:R-:W-:Y:S01]  /*3f10*/  IMAD.U32 R2, RZ, RZ, UR6 ;  /* 0x00000006ff027e24 */ /* 0x004fe2000f8e00ff */
[----:B---3--:R-:W-:-:S11]  /*3f20*/  MOV R3, UR7 ;  /* 0x0000000700037c02 */ /* 0x008fd60008000f00 */
[----:B------:R4:W-:Y:S04]  /*3f30*/  @P0 ATOMS.AND RZ, [UR8+0x14], R3 ;  /* 0x00001403ffff098c */ /* 0x0009e8000a800008 */
[----:B------:R4:W-:Y:S01]  /*3f40*/  @P0 ATOMS.AND RZ, [UR8+0x18], R2 ;  /* 0x00001802ffff098c */ /* 0x0009e2000a800008 */
[----:B------:R-:W-:Y:S05]  /*3f50*/  BRA `(.L_x_73) ;  /* 0x0000000000147947 */ /* 0x000fea0003800000 */
.L_x_72:
[----:B------:R-:W-:Y:S02]  /*3f60*/  MOV R2, 0x3f80 ;  /* 0x00003f8000027802 */ /* 0x000fe40000000f00 */
[----:B---3-5:R-:W-:Y:S05]  /*3f70*/  CALL.REL.NOINC `($__internal_0_$__cuda_sm10x_tcgen05_guardrail_trap_col_being_dealloced_not_returned_by_alloc) ;  /* 0x0000006000907944 */ /* 0x028fea0003c00000 */
[----:B------:R-:W-:Y:S05]  /*3f80*/  BRA `(.L_x_73) ;  /* 0x0000000000087947 */ /* 0x000fea0003800000 */
.L_x_71:
[----:B------:R-:W-:Y:S02]  /*3f90*/  MOV R2, 0x3fb0 ;  /* 0x00003fb000027802 */ /* 0x000fe40000000f00 */
[----:B---3-5:R-:W-:Y:S05]  /*3fa0*/  CALL.REL.NOINC `($__internal_2_$__cuda_sm10x_tcgen05_guardrail_trap_unallocated_columns_being_dealloced) ;  /* 0x00000060009c7944 */ /* 0x028fea0003c00000 */
.L_x_73:
[----:B------:R-:W-:Y:S01]  /*3fb0*/  NOP ;  /* 0x0000000000007918 */ /* 0x000fe20000000000 */
[----:B----4-:R-:W-:Y:S05]  /*3fc0*/  EXIT ;  /* 0x000000000000794d */ /* 0x010fea0003800000 */
.L_x_55:
[----:B------:R-:W-:-:S09]  /*3fd0*/  UISETP.NE.OR UP0, UPT, UR17, 0x3, !UP3 ;  /* 0x000000031100788c */ /* 0x000fd2000df05670 */
[----:B------:R-:W-:Y:S05]  /*3fe0*/  BRA.U UP0, `(.L_x_74) ;  /* 0x0000001100547547 */ /* 0x000fea000b800000 */
[----:B------:R-:W1:Y:S01]  /*3ff0*/  LDCU UR31, c[0x0][0x370] ;  /* 0x00006e00ff1f77ac */ /* 0x000e620008000800 */
[----:B------:R-:W2:Y:S01]  /*4000*/  LDC.64 R16, c[0x0][0x348] ;  /* 0x0000d200ff107b82 */ /* 0x000ea20000000a00 */
[----:B------:R-:W-:Y:S02]  /*4010*/  HFMA2 R13, -RZ, RZ, 0, 0 ;  /* 0x00000000ff0d7431 */ /* 0x000fe400000001ff */
[----:B------:R-:W-:Y:S01]  /*4020*/  IMAD.MOV.U32 R15, RZ, RZ, 0x1 ;  /* 0x00000001ff0f7424 */ /* 0x000fe200078e00ff */
[----:B------:R-:W1:Y:S01]  /*4030*/  LDCU.128 UR48, c[0x0][0xb10] ;  /* 0x00016200ff3077ac */ /* 0x000e620008000c00 */
[----:B------:R-:W-:Y:S01]  /*4040*/  IMAD.MOV.U32 R14, RZ, RZ, RZ ;  /* 0x000000ffff0e7224 */ /* 0x000fe200078e00ff */
[----:B------:R-:W-:Y:S01]  /*4050*/  MOV R7, 0x2000 ;  /* 0x0000200000077802 */ /* 0x000fe20000000f00 */
[----:B------:R-:W3:Y:S01]  /*4060*/  LDCU UR30, c[0x0][0x374] ;  /* 0x00006e80ff1e77ac */ /* 0x000ee20008000800 */
[----:B------:R-:W4:Y:S01]  /*4070*/  LDC.64 R2, c[0x0][0x888] ;  /* 0x00022200ff027b82 */ /* 0x000f220000000a00 */
[----:B------:R-:W3:Y:S01]  /*4080*/  LDCU UR15, c[0x0][0xb0c] ;  /* 0x00016180ff0f77ac */ /* 0x000ee20008000800 */
[----:B------:R-:W2:Y:S06]  /*4090*/  LDCU UR40, c[0x0][0xb20] ;  /* 0x00016400ff2877ac */ /* 0x000eac0008000800 */
[----:B------:R-:W4:Y:S01]  /*40a0*/  LDC.64 R4, c[0x0][0x890] ;  /* 0x00022400ff047b82 */ /* 0x000f220000000a00 */
[----:B------:R-:W2:Y:S01]  /*40b0*/  LDCU UR4, c[0x0][0xb30] ;  /* 0x00016600ff0477ac */ /* 0x000ea20008000800 */
[----:B------:R-:W-:Y:S01]  /*40c0*/  UMOV UR21, 0x400 ;  /* 0x0000040000157882 */ /* 0x000fe20000000000 */
[----:B-1----:R-:W-:-:S02]  /*40d0*/  UIMAD.WIDE.U32 UR6, UR31, UR48, URZ ;  /* 0x000000301f0672a5 */ /* 0x002fc4000f8e00ff */
[----:B---3--:R-:W-:Y:S02]  /*40e0*/  UIMAD.WIDE.U32 UR8, UR30, UR51, URZ ;  /* 0x000000331e0872a5 */ /* 0x008fe4000f8e00ff */
[----:B------:R-:W-:Y:S02]  /*40f0*/  ULEA UR21, UR47, UR21, 0x18 ;  /* 0x000000152f157291 */ /* 0x000fe4000f8ec0ff */
[----:B------:R-:W-:Y:S02]  /*4100*/  UPLOP3.LUT UP3, UPT, UPT, UPT, UPT, 0x40, 0x4 ;  /* 0x000000000004789c */ /* 0x000fe40003f6e870 */
[----:B------:R-:W-:Y:S01]  /*4110*/  UIADD3 UR37, UPT, UPT, UR21, 0x58, URZ ;  /* 0x0000005815257890 */ /* 0x000fe2000fffe0ff */
[----:B------:R-:W-:Y:S01]  /*4120*/  UMOV UR6, UR7 ;  /* 0x0000000700067c82 */ /* 0x000fe20008000000 */
[----:B------:R-:W-:Y:S01]  /*4130*/  UMOV UR38, UR9 ;  /* 0x0000000900267c82 */ /* 0x000fe20008000000 */
[----:B------:R-:W-:Y:S02]  /*4140*/  UISETP.GE.AND UP0, UPT, UR42, 0x1, UPT ;  /* 0x000000012a00788c */ /* 0x000fe4000bf06270 */
[----:B------:R-:W-:Y:S01]  /*4150*/  UISETP.NE.AND UP4, UPT, UR42, 0x1, UPT ;  /* 0x000000012a00788c */ /* 0x000fe2000bf85270 */
[----:B------:R-:W1:Y:S01]  /*4160*/  LDCU.64 UR22, c[0x0][0xb28] ;  /* 0x00016500ff1677ac */ /* 0x000e620008000a00 */
[----:B------:R-:W-:-:S02]  /*4170*/  UISETP.NE.AND UP6, UPT, UR15, 0x1, UPT ;  /* 0x000000010f00788c */ /* 0x000fc4000bfc5270 */
[----:B------:R-:W-:Y:S02]  /*4180*/  UISETP.NE.AND UP5, UPT, UR50, 0x1, UPT ;  /* 0x000000013200788c */ /* 0x000fe4000bfa5270 */
[----:B------:R-:W-:Y:S02]  /*4190*/  UIADD3 UR33, UPT, UPT, UR21, 0x40, URZ ;  /* 0x0000004015217890 */ /* 0x000fe4000fffe0ff */
[----:B------:R-:W-:Y:S02]  /*41a0*/  UIADD3 UR25, UPT, UPT, UR21, 0x48, URZ ;  /* 0x0000004815197890 */ /* 0x000fe4000fffe0ff */
[----:B------:R-:W-:Y:S02]  /*41b0*/  UIADD3 UR17, UPT, UPT, UR21, 0x50, URZ ;  /* 0x0000005015117890 */ /* 0x000fe4000fffe0ff */
[----:B------:R-:W-:Y:S02]  /*41c0*/  UPRMT UR37, UR47, 0x654, UR37 ;  /* 0x000006542f257896 */ /* 0x000fe40008000025 */
[----:B------:R-:W-:-:S02]  /*41d0*/  USHF.R.U32.HI UR39, URZ, UR49, UR6 ;  /* 0x00000031ff277299 */ /* 0x000fc40008011606 */
[----:B--2---:R-:W-:Y:S02]  /*41e0*/  USHF.R.U32.HI UR38, URZ, UR40, UR38 ;  /* 0x00000028ff267299 */ /* 0x004fe40008011626 */
[----:B------:R-:W-:-:S11]  /*41f0*/  UISETP.NE.AND UP2, UPT, UR4, 0x1, UPT ;  /* 0x000000010400788c */ /* 0x000fd6000bf45270 */
.L_x_85:
[C---:B------:R-:W-:Y:S02]  /*4200*/  LEA R12, R14.reuse, UR21, 0x3 ;  /* 0x000000150e0c7c11 */ /* 0x040fe4000f8e18ff */
[----:B------:R-:W-:Y:S02]  /*4210*/  SHF.L.U32 R9, R13, 0x1f, RZ ;  /* 0x0000001f0d097819 */ /* 0x000fe400000006ff */
[----:B------:R-:W-:Y:S02]  /*4220*/  LEA R10, R14, UR21, 0x4 ;  /* 0x000000150e0a7c11 */ /* 0x000fe4000f8e20ff */
[----:B--2---:R-:W2:Y:S02]  /*4230*/  SYNCS.PHASECHK.TRANS64.TRYWAIT P0, [R12+URZ+0x90], R9 ;  /* 0x000090090c0075a7 */ /* 0x004ea400080011ff */
[----:B--2---:R-:W-:Y:S05]  /*4240*/  @!P0 BRA `(.L_x_75) ;  /* 0x00000058008c8947 */ /* 0x004fea0003800000 */
.L_x_165:
[----:B--2---:R-:W2:Y:S01]  /*4250*/  LDS.128 R8, [R10+0x120] ;  /* 0x000120000a087984 */ /* 0x004ea20000000c00 */
[----:B------:R-:W-:Y:S01]  /*4260*/  UISETP.GE.AND UP0, UPT, UR42, 0x1, UPT ;  /* 0x000000012a00788c */ /* 0x000fe2000bf06270 */
[----:B------:R-:W-:Y:S01]  /*4270*/  @!PT LDS RZ, [RZ] ;  /* 0x00000000fffff984 */ /* 0x000fe20000000800 */
[----:B------:R-:W-:Y:S01]  /*4280*/  @!PT LDS RZ, [RZ] ;  /* 0x00000000fffff984 */ /* 0x000fe20000000800 */
[----:B------:R-:W-:Y:S01]  /*4290*/  @!PT LDS RZ, [RZ] ;  /* 0x00000000fffff984 */ /* 0x000fe20000000800 */
[----:B------:R-:W-:Y:S01]  /*42a0*/  @!PT LDS RZ, [RZ] ;  /* 0x00000000fffff984 */ /* 0x000fe20000000800 */
[----:B------:R3:W-:Y:S06]  /*42b0*/  MEMBAR.ALL.CTA ;  /* 0x0000000000007992 */ /* 0x0007ec0000008000 */
[----:B---3--:R-:W3:Y:S01]  /*42c0*/  FENCE.VIEW.ASYNC.S ;  /* 0x00000000000073c6 */ /* 0x008ee20000000000 */
[----:B--2---:R-:W-:Y:S11]  /*42d0*/  LOP3.LUT P0, RZ, R10, 0x1, RZ, 0xc0, !PT ;  /* 0x000000010aff7812 */ /* 0x004ff6000780c0ff */
[----:B------:R-:W-:Y:S02]  /*42e0*/  @!UPT UIADD3 URZ, UPT, UPT, URZ, URZ, URZ ;  /* 0x000000fffffff290 */ /* 0x000fe4000fffe0ff */
[----:B---3--:R-:W-:Y:S01]  /*42f0*/  VOTEU.ANY UP1, P0 ;  /* 0x0000000000ff7886 */ /* 0x008fe20000020100 */
[----:B------:R-:W-:Y:S11]  /*4300*/  PLOP3.LUT P0, PT, PT, PT, UP1, 0x80, 0x8 ;  /* 0x000000000008781c */ /* 0x000ff60003f0f018 */
[----:B------:R-:W-:Y:S02]  /*4310*/  @!UPT UIADD3 URZ, UPT, UPT, URZ, URZ, URZ ;  /* 0x000000fffffff290 */ /* 0x000fe4000fffe0ff */
[----:B------:R-:W-:Y:S02]  /*4320*/  @P0 SHF.R.U32.HI R0, RZ, 0x10, R9 ;  /* 0x00000010ff000819 */ /* 0x000fe40000011609 */
[----:B------:R-:W-:Y:S02]  /*4330*/  @P0 MOV R6, R8 ;  /* 0x0000000800060202 */ /* 0x000fe40000000f00 */
[----:B------:R-:W-:Y:S01]  /*4340*/  @P0 R2UR UR4, R0 ;  /* 0x00000000000402ca */ /* 0x000fe200000e0000 */
[----:B------:R-:W-:Y:S01]  /*4350*/  VIADD R0, R12, 0xa0 ;  /* 0x000000a00c007836 */ /* 0x000fe20000000000 */
[----:B------:R-:W-:Y:S02]  /*4360*/  @P0 LOP3.LUT R8, R9, 0xffff, RZ, 0xc0, !PT ;  /* 0x0000ffff09080812 */ /* 0x000fe400078ec0ff */
[----:B------:R-:W-:Y:S02]  /*4370*/  @P0 R2UR UR6, R6 ;  /* 0x00000000060602ca */ /* 0x000fe400000e0000 */
[----:B------:R-:W-:Y:S02]  /*4380*/  PRMT R0, RZ, 0x654, R0 ;  /* 0x00000654ff007816 */ /* 0x000fe40000000000 */
[----:B------:R-:W-:Y:S02]  /*4390*/  @P0 R2UR UR5, R8 ;  /* 0x00000000080502ca */ /* 0x000fe400000e0000 */
[----:B------:R2:W-:Y:S03]  /*43a0*/  SYNCS.ARRIVE.TRANS64.RED.A1T0 RZ, [R0+URZ], RZ ;  /* 0x000000ff00ff79a7 */ /* 0x0005e600081004ff */
[----:B------:R-:W-:Y:S04]  /*43b0*/  @UP1 UMOV UR29, UR4 ;  /* 0x00000004001d1c82 */ /* 0x000fe80008000000 */
[----:B------:R-:W-:Y:S04]  /*43c0*/  @UP1 UMOV UR14, UR6 ;  /* 0x00000006000e1c82 */ /* 0x000fe80008000000 */
[----:B------:R-:W-:Y:S01]  /*43d0*/  @UP1 UMOV UR13, UR5 ;  /* 0x00000005000d1c82 */ /* 0x000fe20008000000 */
[----:B------:R-:W-:Y:S05]  /*43e0*/  BRA.U !UP0, `(.L_x_76) ;  /* 0x0000000108a47547 */ /* 0x000fea000b800000 */
[----:B------:R-:W-:Y:S02]  /*43f0*/  UIMAD.WIDE.U32 UR18, UR13, UR51, URZ ;  /* 0x000000330d1272a5 */ /* 0x000fe4000f8e00ff */
[----:B------:R-:W-:Y:S02]  /*4400*/  UIMAD.WIDE.U32 UR26, UR14, UR48, URZ ;  /* 0x000000300e1a72a5 */ /* 0x000fe4000f8e00ff */
[----:B------:R-:W-:Y:S02]  /*4410*/  USEL UR4, UR30, UR38, !UP5 ;  /* 0x000000261e047287 */ /* 0x000fe4000e800000 */
[----:B------:R-:W-:Y:S02]  /*4420*/  USEL UR7, UR31, UR39, !UP6 ;  /* 0x000000271f077287 */ /* 0x000fe4000f000000 */
[----:B-1----:R-:W-:Y:S02]  /*4430*/  UIMAD.WIDE.U32 UR8, UR4, UR22, URZ ;  /* 0x00000016040872a5 */ /* 0x002fe4000f8e00ff */
[----:B------:R-:W-:Y:S01]  /*4440*/  UIMAD.WIDE.U32 UR10, UR7, UR22, URZ ;  /* 0x00000016070a72a5 */ /* 0x000fe2000f8e00ff */
[----:B------:R-:W-:Y:S02]  /*4450*/  UMOV UR5, UR19 ;  /* 0x0000001300057c82 */ /* 0x000fe40008000000 */
[----:B------:R-:W-:Y:S03]  /*4460*/  USHF.R.U32.HI UR6, URZ, UR40, UR5 ;  /* 0x00000028ff067299 */ /* 0x000fe60008011605 */
[----:B------:R-:W-:Y:S01]  /*4470*/  UMOV UR5, UR27 ;  /* 0x0000001b00057c82 */ /* 0x000fe20008000000 */
[----:B------:R-:W-:Y:S02]  /*4480*/  USEL UR6, UR13, UR6, !UP5 ;  /* 0x000000060d067287 */ /* 0x000fe4000e800000 */
[----:B------:R-:W-:Y:S03]  /*4490*/  USHF.R.U32.HI UR12, URZ, UR49, UR5 ;  /* 0x00000031ff0c7299 */ /* 0x000fe60008011605 */
[----:B------:R-:W-:Y:S02]  /*44a0*/  UMOV UR5, UR9 ;  /* 0x0000000900057c82 */ /* 0x000fe40008000000 */
[----:B------:R-:W-:Y:S03]  /*44b0*/  @UP4 USHF.R.U32.HI UR4, URZ, UR23, UR5 ;  /* 0x00000017ff044299 */ /* 0x000fe60008011605 */
[----:B------:R-:W-:Y:S01]  /*44c0*/  UMOV UR5, UR11 ;  /* 0x0000000b00057c82 */ /* 0x000fe20008000000 */
[----:B------:R-:W-:Y:S02]  /*44d0*/  UIMAD UR4, UR42, UR4, URZ ;  /* 0x000000042a0472a4 */ /* 0x000fe4000f8e02ff */
[----:B------:R-:W-:Y:S02]  /*44e0*/  @UP4 USHF.R.U32.HI UR7, URZ, UR23, UR5 ;  /* 0x00000017ff074299 */ /* 0x000fe40008011605 */
[----:B------:R-:W-:Y:S02]  /*44f0*/  UIMAD.WIDE.U32 UR10, UR6, UR22, URZ ;  /* 0x00000016060a72a5 */ /* 0x000fe4000f8e00ff */
[----:B------:R-:W-:Y:S02]  /*4500*/  USEL UR5, UR14, UR12, !UP6 ;  /* 0x0000000c0e057287 */ /* 0x000fe4000f000000 */
[----:B------:R-:W-:Y:S02]  /*4510*/  UIMAD UR8, UR42, UR7, URZ ;  /* 0x000000072a0872a4 */ /* 0x000fe4000f8e02ff */
[----:B------:R-:W-:Y:S03]  /*4520*/  UISETP.GE.AND UP0, UPT, UR6, UR4, UPT ;  /* 0x000000040600728c */ /* 0x000fe6000bf06270 */
[----:B------:R-:W-:Y:S01]  /*4530*/  UMOV UR4, UR11 ;  /* 0x0000000b00047c82 */ /* 0x000fe20008000000 */
[----:B------:R-:W-:Y:S02]  /*4540*/  UISETP.GE.OR UP0, UPT, UR5, UR8, UP0 ;  /* 0x000000080500728c */ /* 0x000fe40008706670 */
[----:B------:R-:W-:Y:S02]  /*4550*/  USHF.R.U32.HI UR4, URZ, UR23, UR4 ;  /* 0x00000017ff047299 */ /* 0x000fe40008011604 */
[----:B------:R-:W-:Y:S02]  /*4560*/  UIMAD.WIDE.U32 UR8, UR5, UR22, URZ ;  /* 0x00000016050872a5 */ /* 0x000fe4000f8e00ff */
[----:B------:R-:W-:Y:S04]  /*4570*/  USEL UR10, UR6, UR4, !UP4 ;  /* 0x00000004060a7287 */ /* 0x000fe8000e000000 */
[----:B------:R-:W-:Y:S01]  /*4580*/  UIADD3 UR11, UPT, UPT, -UR10, URZ, URZ ;  /* 0x000000ff0a0b7290 */ /* 0x000fe2000fffe1ff */
[----:B------:R-:W-:Y:S02]  /*4590*/  @!UP0 UMOV UR4, UR9 ;  /* 0x0000000900048c82 */ /* 0x000fe40008000000 */
[----:B------:R-:W-:Y:S02]  /*45a0*/  @!UP0 USHF.R.U32.HI UR4, URZ, UR23, UR4 ;  /* 0x00000017ff048299 */ /* 0x000fe40008011604 */
[----:B------:R-:W-:Y:S02]  /*45b0*/  UIMAD UR8, UR42, UR11, UR6 ;  /* 0x0000000b2a0872a4 */ /* 0x000fe4000f8e0206 */
[----:B------:R-:W-:Y:S04]  /*45c0*/  @!UP0 USEL UR4, UR5, UR4, !UP4 ;  /* 0x0000000405048287 */ /* 0x000fe8000e000000 */
[----:B------:R-:W-:Y:S02]  /*45d0*/  @!UP0 UIMAD UR8, UR7, UR8, UR4 ;  /* 0x00000008070882a4 */ /* 0x000fe4000f8e0204 */
[----:B------:R-:W-:Y:S02]  /*45e0*/  @!UP0 UIADD3 UR9, UPT, UPT, UR10, -UR4, URZ ;  /* 0x800000040a098290 */ /* 0x000fe4000fffe0ff */
[----:B------:R-:W-:Y:S02]  /*45f0*/  UIADD3 UR4, UPT, UPT, -UR5, URZ, URZ ;  /* 0x000000ff05047290 */ /* 0x000fe4000fffe1ff */
[----:B------:R-:W-:Y:S02]  /*4600*/  UIADD3 UR7, UPT, UPT, -UR6, URZ, URZ ;  /* 0x000000ff06077290 */ /* 0x000fe4000fffe1ff */
[----:B------:R-:W-:Y:S02]  /*4610*/  @!UP0 UIMAD UR6, UR9, UR42, UR5 ;  /* 0x0000002a090682a4 */ /* 0x000fe4000f8e0205 */
[----:B------:R-:W-:Y:S02]  /*4620*/  UIMAD UR14, UR15, UR4, UR14 ;  /* 0x000000040f0e72a4 */ /* 0x000fe4000f8e020e */
[----:B------:R-:W-:Y:S01]  /*4630*/  UIMAD UR13, UR50, UR7, UR13 ;  /* 0x00000007320d72a4 */ /* 0x000fe2000f8e020d */
[----:B------:R-:W-:Y:S02]  /*4640*/  @!UP0 UMOV UR5, UR8 ;  /* 0x0000000800058c82 */ /* 0x000fe40008000000 */
[----:B------:R-:W-:Y:S02]  /*4650*/  UIMAD UR14, UR5, UR15, UR14 ;  /* 0x0000000f050e72a4 */ /* 0x000fe4000f8e020e */
[----:B------:R-:W-:Y:S11]  /*4660*/  UIMAD UR13, UR6, UR50, UR13 ;  /* 0x00000032060d72a4 */ /* 0x000ff6000f8e020d */
[----:B------:R-:W-:Y:S01]  /*4670*/  @!UPT UIADD3 URZ, UPT, UPT, URZ, URZ, URZ ;  /* 0x000000fffffff290 */ /* 0x000fe2000fffe0ff */
.L_x_76:
[----:B------:R-:W3:Y:S01]  /*4680*/  @!UP2 LDCU.128 UR8, c[0x0][0xb10] ;  /* 0x00016200ff08a7ac */ /* 0x000ee20008000c00 */
[C---:B----4-:R-:W-:Y:S02]  /*4690*/  ISETP.NE.U32.AND P1, PT, R4.reuse, RZ, PT ;  /* 0x000000ff0400720c */ /* 0x050fe40003f25070 */
[----:B------:R-:W-:Y:S02]  /*46a0*/  ISETP.NE.U32.AND P0, PT, R4, RZ, PT ;  /* 0x000000ff0400720c */ /* 0x000fe40003f05070 */
[C---:B------:R-:W-:Y:S02]  /*46b0*/  ISETP.NE.AND.EX P1, PT, R5.reuse, RZ, PT, P1 ;  /* 0x000000ff0500720c */ /* 0x040fe40003f25310 */
[----:B------:R-:W-:Y:S01]  /*46c0*/  ISETP.NE.AND.EX P0, PT, R5, RZ, PT, P0 ;  /* 0x000000ff0500720c */ /* 0x000fe20003f05300 */
[----:B------:R-:W4:Y:S01]  /*46d0*/  @!UP2 LDCU UR5, c[0x0][0xb0c] ;  /* 0x00016180ff05a7ac */ /* 0x000f220008000800 */
[----:B------:R-:W-:Y:S01]  /*46e0*/  SHF.L.U32 R9, R15, 0x1f, RZ ;  /* 0x0000001f0f097819 */ /* 0x000fe200000006ff */
[----:B------:R-:W-:Y:S02]  /*46f0*/  USHF.L.U32 UR35, UR16, 0x7, URZ ;  /* 0x0000000710237899 */ /* 0x000fe400080006ff */
[----:B------:R-:W-:Y:S02]  /*4700*/  USHF.L.U32 UR34, UR20, 0x7, URZ ;  /* 0x0000000714227899 */ /* 0x000fe400080006ff */
[----:B---3--:R-:W-:Y:S07]  /*4710*/  UIMAD.WIDE.U32 UR6, UR14, UR8, URZ ;  /* 0x000000080e0672a5 */ /* 0x008fee000f8e00ff */
[----:B------:R-:W-:Y:S01]  /*4720*/  @!UP2 UMOV UR4, UR7 ;  /* 0x000000070004ac82 */ /* 0x000fe20008000000 */
[----:B----4-:R-:W-:Y:S02]  /*4730*/  @!UP2 UISETP.NE.AND UP0, UPT, UR5, 0x1, UPT ;  /* 0x000000010500a88c */ /* 0x010fe4000bf05270 */
[----:B------:R-:W-:Y:S02]  /*4740*/  @!UP2 USHF.R.U32.HI UR4, URZ, UR9, UR4 ;  /* 0x00000009ff04a299 */ /* 0x000fe40008011604 */
[----:B------:R-:W-:Y:S02]  /*4750*/  UIMAD.WIDE.U32 UR6, UR13, UR11, URZ ;  /* 0x0000000b0d0672a5 */ /* 0x000fe4000f8e00ff */
[----:B------:R-:W-:Y:S02]  /*4760*/  @!UP2 USEL UR8, UR14, UR4, !UP0 ;  /* 0x000000040e08a287 */ /* 0x000fe4000c000000 */
[----:B------:R-:W-:Y:S03]  /*4770*/  @!UP2 UISETP.NE.AND UP0, UPT, UR10, 0x1, UPT ;  /* 0x000000010a00a88c */ /* 0x000fe6000bf05270 */
[----:B------:R-:W-:Y:S02]  /*4780*/  @!UP2 UMOV UR6, UR7 ;  /* 0x000000070006ac82 */ /* 0x000fe40008000000 */
[----:B------:R-:W3:Y:S02]  /*4790*/  @!UP2 LDCU UR4, c[0x0][0xb20] ;  /* 0x00016400ff04a7ac */ /* 0x000ee40008000800 */
[----:B---3--:R-:W-:Y:S04]  /*47a0*/  @!UP2 USHF.R.U32.HI UR6, URZ, UR4, UR6 ;  /* 0x00000004ff06a299 */ /* 0x008fe80008011606 */
[----:B------:R-:W-:Y:S04]  /*47b0*/  @!UP2 USEL UR6, UR13, UR6, !UP0 ;  /* 0x000000060d06a287 */ /* 0x000fe8000c000000 */
[----:B------:R-:W-:Y:S02]  /*47c0*/  @!UP2 UIADD3 UR4, UPT, UPT, -UR8, UR6, URZ ;  /* 0x000000060804a290 */ /* 0x000fe4000fffe1ff */
[----:B------:R-:W-:Y:S02]  /*47d0*/  @!UP2 UIADD3 UR6, UPT, UPT, UR8, -UR6, URZ ;  /* 0x800000060806a290 */ /* 0x000fe4000fffe0ff */
[----:B------:R-:W-:Y:S02]  /*47e0*/  @!UP2 UIMAD UR14, UR4, UR5, UR14 ;  /* 0x00000005040ea2a4 */ /* 0x000fe4000f8e020e */
[----:B------:R-:W-:Y:S01]  /*47f0*/  @!UP2 UIMAD UR13, UR6, UR10, UR13 ;  /* 0x0000000a060da2a4 */ /* 0x000fe2000f8e020d */
[----:B------:R-:W-:Y:S11]  /*4800*/  BRA.U UP3, `(.L_x_77) ;  /* 0x0000000103107547 */ /* 0x000ff6000b800000 */
[----:B--2---:R-:W-:Y:S04]  /*4810*/  MOV R0, UR45 ;  /* 0x0000002d00007c02 */ /* 0x004fe80008000f00 */
[----:B------:R-:W-:Y:S04]  /*4820*/  SHF.L.U32 R11, R0, 0x1f, RZ ;  /* 0x0000001f000b7819 */ /* 0x000fe800000006ff */
[----:B------:R-:W2:Y:S02]  /*4830*/  SYNCS.PHASECHK.TRANS64.TRYWAIT P2, [UR21+0x88], R11 ;  /* 0x0000880bff0075a7 */ /* 0x000ea40008041115 */
[----:B--2---:R-:W-:Y:S05]  /*4840*/  @!P2 BRA `(.L_x_78) ;  /* 0x000000540020a947 */ /* 0x004fea0003800000 */
.L_x_77:
[----:B------:R-:W-:Y:S05]  /*4850*/  @!P1 BRA `(.L_x_79) ;  /* 0x0000000000309947 */ /* 0x000fea0003800000 */
[----:B------:R-:W-:Y:S01]  /*4860*/  ISETP.NE.U32.AND P1, PT, R2, RZ, PT ;  /* 0x000000ff0200720c */ /* 0x000fe20003f25070 */
[----:B------:R-:W3:Y:S01]  /*4870*/  LDCU.64 UR4, c[0x0][0x358] ;  /* 0x00006b00ff0477ac */ /* 0x000ee20008000a00 */
[----:B------:R-:W-:Y:S02]  /*4880*/  IMAD.MOV.U32 R80, RZ, RZ, 0x1 ;  /* 0x00000001ff507424 */ /* 0x000fe400078e00ff */
[----:B------:R-:W-:Y:S11]  /*4890*/  ISETP.NE.AND.EX P1, PT, R3, RZ, PT, P1 ;  /* 0x000000ff0300720c */ /* 0x000ff60003f25310 */
[----:B------:R-:W-:Y:S02]  /*48a0*/  @!UPT UIADD3 URZ, UPT, UPT, URZ, URZ, URZ ;  /* 0x000000fffffff290 */ /* 0x000fe4000fffe0ff */
[----:B--2---:R-:W2:Y:S01]  /*48b0*/  @P1 LDC.64 R10, c[0x0][0x888] ;  /* 0x00022200ff0a1b82 */ /* 0x004ea20000000a00 */
[----:B------:R-:W-:Y:S04]  /*48c0*/  @P1 IMAD R0, R4, UR36, RZ ;  /* 0x0000002404001c24 */ /* 0x000fe8000f8e02ff */
[----:B--2---:R-:W-:Y:S04]  /*48d0*/  @P1 IMAD.WIDE R10, R0, 0x4, R10 ;  /* 0x00000004000a1825 */ /* 0x004fe800078e020a */
[----:B------:R-:W-:Y:S01]  /*48e0*/  HFMA2 R0, -RZ, RZ, 0, 5.9604644775390625e-08 ;  /* 0x00000001ff007431 */ /* 0x000fe200000001ff */
[----:B---3-5:R3:W5:Y:S04]  /*48f0*/  @P1 LDG.E R41, desc[UR4][R10.64] ;  /* 0x000000040a291981 */ /* 0x028768000c1e1900 */
[----:B------:R-:W-:Y:S01]  /*4900*/  @!P1 PRMT R80, R0, 0x7610, R80 ;  /* 0x0000761000509816 */ /* 0x000fe20000000050 */
[----:B---3--:R-:W4:Y:S06]  /*4910*/  @!P1 LDC R41, c[0x0][0x880] ;  /* 0x00022000ff299b82 */ /* 0x008f2c0000000800 */
.L_x_79:
[----:B----45:R-:W-:Y:S01]  /*4920*/  @!P0 FSETP.EQ.AND P1, PT, R41, RZ, PT ;  /* 0x000000ff2900820b */ /* 0x030fe20003f22000 */
[----:B------:R-:W-:Y:S01]  /*4930*/  @!UPT UIADD3 URZ, UPT, UPT, URZ, URZ, URZ ;  /* 0x000000fffffff290 */ /* 0x000fe2000fffe0ff */
[----:B------:R-:W-:Y:S11]  /*4940*/  @!P0 BRA `(.L_x_80) ;  /* 0x0000000000188947 */ /* 0x000ff60003800000 */
[----:B------:R-:W-:Y:S02]  /*4950*/  LOP3.LUT P0, RZ, R80, 0xff, RZ, 0xc0, !PT ;  /* 0x000000ff50ff7812 */ /* 0x000fe4000780c0ff */
[----:B------:R-:W-:Y:S04]  /*4960*/  ISETP.NE.U32.AND P1, PT, R2, RZ, PT ;  /* 0x000000ff0200720c */ /* 0x000fe80003f25070 */
[----:B------:R-:W-:Y:S04]  /*4970*/  ISETP.NE.AND.EX P1, PT, R3, RZ, PT, P1 ;  /* 0x000000ff0300720c */ /* 0x000fe80003f25310 */
[----:B------:R-:W-:Y:S03]  /*4980*/  PLOP3.LUT P1, PT, P1, PT, PT, 0x8, 0x80 ;  /* 0x000000000080781c */ /* 0x000fe60000f2e170 */
[----:B------:R-:W-:Y:S11]  /*4990*/  @P0 FSETP.EQ.AND P1, PT, R41, RZ, PT ;  /* 0x000000ff2900020b */ /* 0x000ff60003f22000 */
[----:B------:R-:W-:Y:S02]  /*49a0*/  @!UPT UIADD3 URZ, UPT, UPT, URZ, URZ, URZ ;  /* 0x000000fffffff290 */ /* 0x000fe4000fffe0ff */
.L_x_80:
[----:B------:R-:W3:Y:S01]  /*49b0*/  SYNCS.PHASECHK.TRANS64.TRYWAIT P2, [UR21+0x60], R9 ;  /* 0x00006009ff0075a7 */ /* 0x000ee20008041115 */
[----:B------:R-:W-:Y:S04]  /*49c0*/  ELECT P0, URZ, PT ;  /* 0x0000000000ff782f */ /* 0x000fe80003800000 */
[----:B------:R-:W-:Y:S11]  /*49d0*/  PLOP3.LUT P1, PT, P1, P0, PT, 0xf2, 0x2f ;  /* 0x00000000002f781c */ /* 0x000ff60000f21e72 */
[----:B------:R-:W-:Y:S02]  /*49e0*/  @!UPT UIADD3 URZ, UPT, UPT, URZ, URZ, URZ ;  /* 0x000000fffffff290 */ /* 0x000fe4000fffe0ff */
[----:B------:R-:W-:Y:S05]  /*49f0*/  @!P1 IADD3 R8, P0, PT, R16, 0x580, RZ ;  /* 0x0000058010089810 */ /* 0x000fea0007f1e0ff */
[----:B------:R-:W-:Y:S01]  /*4a00*/  @!P1 IMAD.X R6, RZ, RZ, R17, P0 ;  /* 0x000000ffff069224 */ /* 0x000fe200000e0611 */
[----:B---3--:R-:W-:Y:S07]  /*4a10*/  @!P2 BRA `(.L_x_81) ;  /* 0x0000005000c4a947 */ /* 0x008fee0003800000 */
.L_x_168:
[----:B------:R-:W-:Y:S01]  /*4a20*/  @!P1 R2UR UR5, R8 ;  /* 0x00000000080592ca */ /* 0x000fe200000e0000 */
[----:B------:R-:W-:Y:S01]  /*4a30*/  VOTEU.ALL UP0, P1 ;  /* 0x0000000000ff7886 */ /* 0x000fe20000800000 */
[----:B------:R-:W-:Y:S01]  /*4a40*/  @!P1 R2UR UR4, R6 ;  /* 0x00000000060492ca */ /* 0x000fe200000e0000 */
[----:B--2---:R-:W-:Y:S01]  /*4a50*/  @!P1 IMAD.MOV.U32 R0, RZ, RZ, 0x2000 ;  /* 0x00002000ff009424 */ /* 0x004fe200078e00ff */
[----:B------:R-:W-:Y:S01]  /*4a60*/  UMOV UR8, 0x0 ;  /* 0x0000000000087882 */ /* 0x000fe20000000000 */
[----:B------:R-:W-:Y:S01]  /*4a70*/  UMOV UR9, 0x10000000 ;  /* 0x1000000000097882 */ /* 0x000fe20000000000 */
[----:B------:R-:W-:Y:S01]  /*4a80*/  @!UP0 UIADD3 UR32, UPT, UPT, UR21, 0x200, URZ ;  /* 0x0000020015208890 */ /* 0x000fe2000fffe0ff */
[----:B------:R-:W-:Y:S01]  /*4a90*/  @!P1 IADD3 R8, P0, PT, R16, 0x580, RZ ;  /* 0x0000058010089810 */ /* 0x000fe20007f1e0ff */
[----:B------:R-:W-:Y:S01]  /*4aa0*/  VOTEU.ALL UP0, P1 ;  /* 0x0000000000ff7886 */ /* 0x000fe20000800000 */
[----:B------:R-:W-:Y:S03]  /*4ab0*/  UPRMT UR6, UR47, 0x654, UR33 ;  /* 0x000006542f067896 */ /* 0x000fe60008000021 */
[----:B------:R-:W-:Y:S02]  /*4ac0*/  @!P1 IMAD.X R6, RZ, RZ, R17, P0 ;  /* 0x000000ffff069224 */ /* 0x000fe400000e0611 */
[----:B------:R-:W-:Y:S02]  /*4ad0*/  IMAD.U32 R10, RZ, RZ, UR5 ;  /* 0x00000005ff0a7e24 */ /* 0x000fe4000f8e00ff */
[----:B------:R-:W-:Y:S03]  /*4ae0*/  IMAD.U32 R11, RZ, RZ, UR4 ;  /* 0x00000004ff0b7e24 */ /* 0x000fe6000f8e00ff */
[----:B------:R-:W-:Y:S02]  /*4af0*/  @!P1 R2UR UR4, R10 ;  /* 0x000000000a0492ca */ /* 0x000fe400000e0000 */
[----:B------:R-:W-:Y:S11]  /*4b00*/  @!P1 R2UR UR5, R11 ;  /* 0x000000000b0592ca */ /* 0x000ff600000e0000 */
[----:B------:R-:W-:Y:S02]  /*4b10*/  @!UPT UIADD3 URZ, UPT, UPT, URZ, URZ, URZ ;  /* 0x000000fffffff290 */ /* 0x000fe4000fffe0ff */
[----:B------:R2:W-:Y:S01]  /*4b20*/  @!UP0 UTMALDG.3D [UR32], [UR4], desc[UR8] ;  /* 0x00000820040085b4 */ /* 0x0005e20008011000 */
[----:B------:R2:W-:Y:S01]  /*4b30*/  @!P1 SYNCS.ARRIVE.TRANS64.RED.A0TR RZ, [UR21+0x40], R0 ;  /* 0x00004000ffff99a7 */ /* 0x0005e20008300415 */
[----:B------:R-:W-:Y:S01]  /*4b40*/  SYNCS.ARRIVE.TRANS64.RED.A1T0 RZ, [UR6], RZ ;  /* 0x000000ffffff79a7 */ /* 0x000fe20008100406 */
[----:B------:R-:W3:Y:S02]  /*4b50*/  SYNCS.PHASECHK.TRANS64.TRYWAIT P2, [UR21+0x68], R9 ;  /* 0x00006809ff0075a7 */ /* 0x000ee40008041115 */
[----:B--23--:R-:W-:Y:S05]  /*4b60*/  @!P2 BRA `(.L_x_82) ;  /* 0x000000500088a947 */ /* 0x00cfea0003800000 */
.L_x_170:
        /* <DEDUP_REMOVED lines=8> */
[----:B------:R-:W-:Y:S01]  /*4bf0*/  @!UP0 UIADD3 UR24, UPT, UPT, UR21, 0x2200, URZ ;  /* 0x0000220015188890 */ /* 0x000fe2000fffe0ff */
[----:B------:R-:W-:Y:S01]  /*4c00*/  VOTEU.ALL UP0, P1 ;  /* 0x0000000000ff7886 */ /* 0x000fe20000800000 */
[----:B------:R-:W-:Y:S01]  /*4c10*/  UMOV UR27, UR35 ;  /* 0x00000023001b7c82 */ /* 0x000fe20008000000 */
[----:B------:R-:W-:Y:S02]  /*4c20*/  UMOV UR28, UR36 ;  /* 0x00000024001c7c82 */ /* 0x000fe40008000000 */
[----:B------:R-:W-:Y:S01]  /*4c30*/  IMAD.U32 R10, RZ, RZ, UR5 ;  /* 0x00000005ff0a7e24 */ /* 0x000fe2000f8e00ff */
[----:B------:R-:W-:Y:S01]  /*4c40*/  UPRMT UR6, UR47, 0x654, UR25 ;  /* 0x000006542f067896 */ /* 0x000fe20008000019 */
[----:B------:R-:W-:Y:S02]  /*4c50*/  IMAD.U32 R11, RZ, RZ, UR4 ;  /* 0x00000004ff0b7e24 */ /* 0x000fe4000f8e00ff */
[----:B------:R-:W-:Y:S01]  /*4c60*/  @!P1 IMAD.X R6, RZ, RZ, R17, P0 ;  /* 0x000000ffff069224 */ /* 0x000fe200000e0611 */
        /* <DEDUP_REMOVED lines=8> */
.L_x_172:
[----:B------:R-:W-:Y:S01]  /*4cf0*/  @!P1 R2UR UR5, R8 ;  /* 0x00000000080592ca */ /* 0x000fe200000e0000 */
[----:B------:R-:W-:Y:S01]  /*4d00*/  VOTEU.ALL UP0, P1 ;  /* 0x0000000000ff7886 */ /* 0x000fe20000800000 */
[----:B------:R-:W-:Y:S01]  /*4d10*/  @!P1 R2UR UR4, R6 ;  /* 0x00000000060492ca */ /* 0x000fe200000e0000 */
[----:B--2---:R-:W-:Y:S01]  /*4d20*/  @!P1 IMAD.MOV.U32 R0, RZ, RZ, 0x2000 ;  /* 0x00002000ff009424 */ /* 0x004fe200078e00ff */
[----:B------:R-:W-:Y:S01]  /*4d30*/  UMOV UR8, 0x0 ;  /* 0x0000000000087882 */ /* 0x000fe20000000000 */
[----:B------:R-:W-:Y:S01]  /*4d40*/  UMOV UR9, 0x10000000 ;  /* 0x1000000000097882 */ /* 0x000fe20000000000 */
[----:B------:R-:W-:Y:S01]  /*4d50*/  @!UP0 UIADD3 UR18, UPT, UPT, UR34, 0x40, URZ ;  /* 0x0000004022128890 */ /* 0x000fe2000fffe0ff */
[----:B------:R-:W-:Y:S01]  /*4d60*/  VIADD R14, R14, 0x1 ;  /* 0x000000010e0e7836 */ /* 0x000fe20000000000 */
[----:B------:R-:W-:Y:S01]  /*4d70*/  @!UP0 UIADD3 UR16, UPT, UPT, UR21, 0x4200, URZ ;  /* 0x0000420015108890 */ /* 0x000fe2000fffe0ff */
[----:B------:R-:W-:Y:S01]  /*4d80*/  VOTEU.ALL UP0, P1 ;  /* 0x0000000000ff7886 */ /* 0x000fe20000800000 */
[----:B------:R-:W-:Y:S01]  /*4d90*/  UMOV UR19, UR35 ;  /* 0x0000002300137c82 */ /* 0x000fe20008000000 */
[----:B------:R-:W-:Y:S02]  /*4da0*/  UMOV UR20, UR36 ;  /* 0x0000002400147c82 */ /* 0x000fe40008000000 */
[----:B------:R-:W-:Y:S01]  /*4db0*/  IMAD.U32 R10, RZ, RZ, UR5 ;  /* 0x00000005ff0a7e24 */ /* 0x000fe2000f8e00ff */
[----:B------:R-:W-:Y:S01]  /*4dc0*/  UPRMT UR6, UR47, 0x654, UR17 ;  /* 0x000006542f067896 */ /* 0x000fe20008000011 */
        /* <DEDUP_REMOVED lines=9> */
.L_x_174:
[----:B------:R-:W-:Y:S01]  /*4e60*/  @!P1 IADD3 R6, P0, PT, R16, 0x580, RZ ;  /* 0x0000058010069810 */ /* 0x000fe20007f1e0ff */
[----:B------:R-:W-:Y:S01]  /*4e70*/  VOTEU.ALL UP0, P1 ;  /* 0x0000000000ff7886 */ /* 0x000fe20000800000 */
[----:B------:R-:W-:Y:S01]  /*4e80*/  UMOV UR6, 0x0 ;  /* 0x0000000000067882 */ /* 0x000fe20000000000 */
[----:B------:R-:W-:Y:S01]  /*4e90*/  UMOV UR7, 0x10000000 ;  /* 0x1000000000077882 */ /* 0x000fe20000000000 */
[----:B------:R-:W-:Y:S01]  /*4ea0*/  @!P1 R2UR UR5, R6 ;  /* 0x00000000060592ca */ /* 0x000fe200000e0000 */
[----:B--2---:R-:W-:Y:S01]  /*4eb0*/  @!P1 IMAD.X R0, RZ, RZ, R17, P0 ;  /* 0x000000ffff009224 */ /* 0x004fe200000e0611 */
[----:B------:R-:W-:Y:S01]  /*4ec0*/  @!UP0 UIADD3 UR10, UPT, UPT, UR34, 0x60, URZ ;  /* 0x00000060220a8890 */ /* 0x000fe2000fffe0ff */
[----:B------:R-:W-:Y:S01]  /*4ed0*/  R2UR UR16, R82 ;  /* 0x00000000521072ca */ /* 0x000fe200000e0000 */
[----:B------:R-:W-:Y:S01]  /*4ee0*/  @!UP0 UIADD3 UR8, UPT, UPT, UR21, 0x6200, URZ ;  /* 0x0000620015088890 */ /* 0x000fe2000fffe0ff */
[----:B------:R-:W-:Y:S01]  /*4ef0*/  ISETP.NE.AND P0, PT, R14, 0x2, PT ;  /* 0x000000020e00780c */ /* 0x000fe20003f05270 */
[----:B------:R-:W-:Y:S01]  /*4f00*/  @!UP0 UIADD3 UR9, UPT, UPT, UR21, 0x58, URZ ;  /* 0x0000005815098890 */ /* 0x000fe2000fffe0ff */
[----:B------:R-:W-:Y:S01]  /*4f10*/  @!P1 R2UR UR4, R0 ;  /* 0x00000000000492ca */ /* 0x000fe200000e0000 */
[----:B------:R-:W-:Y:S01]  /*4f20*/  VOTEU.ALL UP0, P1 ;  /* 0x0000000000ff7886 */ /* 0x000fe20000800000 */
[----:B------:R-:W-:Y:S01]  /*4f30*/  UMOV UR11, UR35 ;  /* 0x00000023000b7c82 */ /* 0x000fe20008000000 */
[----:B------:R-:W-:Y:S01]  /*4f40*/  UMOV UR12, UR36 ;  /* 0x00000024000c7c82 */ /* 0x000fe20008000000 */
[----:B------:R-:W-:Y:S01]  /*4f50*/  SEL R0, RZ, 0x1, P0 ;  /* 0x00000001ff007807 */ /* 0x000fe20000000000 */
[----:B------:R-:W-:Y:S01]  /*4f60*/  UIADD3 UR20, UPT, UPT, UR13, UR63, URZ ;  /* 0x0000003f0d147290 */ /* 0x000fe2000fffe0ff */
[----:B------:R-:W-:Y:S01]  /*4f70*/  IMAD.U32 R8, RZ, RZ, UR5 ;  /* 0x00000005ff087e24 */ /* 0x000fe2000f8e00ff */
[----:B------:R-:W-:Y:S01]  /*4f80*/  LOP3.LUT R15, R15, 0x1, RZ, 0x3c, !PT ;  /* 0x000000010f0f7812 */ /* 0x000fe200078e3cff */
[----:B------:R-:W-:Y:S01]  /*4f90*/  UPLOP3.LUT UP3, UPT, UPT, UPT, UPT, 0x80, 0x8 ;  /* 0x000000000008789c */ /* 0x000fe20003f6f070 */
[----:B------:R-:W-:Y:S01]  /*4fa0*/  LOP3.LUT R13, R13, R0, RZ, 0x3c, !PT ;  /* 0x000000000d0d7212 */ /* 0x000fe200078e3cff */
[----:B------:R-:W-:Y:S01]  /*4fb0*/  UIADD3 UR16, UPT, UPT, UR14, UR16, URZ ;  /* 0x000000100e107290 */ /* 0x000fe2000fffe0ff */
[----:B------:R-:W-:Y:S01]  /*4fc0*/  SEL R14, R14, RZ, P0 ;  /* 0x000000ff0e0e7207 */ /* 0x000fe20000000000 */
[----:B------:R-:W-:Y:S01]  /*4fd0*/  UMOV UR36, UR29 ;  /* 0x0000001d00247c82 */ /* 0x000fe20008000000 */
[----:B------:R-:W-:Y:S01]  /*4fe0*/  IMAD.U32 R9, RZ, RZ, UR4 ;  /* 0x00000004ff097e24 */ /* 0x000fe2000f8e00ff */
[----:B------:R-:W-:Y:S04]  /*4ff0*/  @!P1 R2UR UR4, R8 ;  /* 0x00000000080492ca */ /* 0x000fe800000e0000 */
[----:B------:R-:W-:Y:S11]  /*5000*/  @!P1 R2UR UR5, R9 ;  /* 0x00000000090592ca */ /* 0x000ff600000e0000 */
[----:B------:R-:W-:Y:S02]  /*5010*/  @!UPT UIADD3 URZ, UPT, UPT, URZ, URZ, URZ ;  /* 0x000000fffffff290 */ /* 0x000fe4000fffe0ff */
[----:B------:R2:W-:Y:S01]  /*5020*/  @!UP0 UTMALDG.3D [UR8], [UR4], desc[UR6] ;  /* 0x00000608040085b4 */ /* 0x0005e20008011000 */
[----:B------:R2:W-:Y:S01]  /*5030*/  @!P1 SYNCS.ARRIVE.TRANS64.RED.A0TR RZ, [UR21+0x58], R7 ;  /* 0x00005807ffff99a7 */ /* 0x0005e20008300415 */
[----:B------:R-:W-:Y:S01]  /*5040*/  SYNCS.ARRIVE.TRANS64.RED.A1T0 RZ, [UR37], RZ ;  /* 0x000000ffffff79a7 */ /* 0x000fe20008100425 */
[----:B------:R-:W-:Y:S05]  /*5050*/  BRA.U UP1, `(.L_x_85) ;  /* 0xfffffff101687547 */ /* 0x000fea000b83ffff */
[----:B------:R-:W-:-:S04]  /*5060*/  SHF.L.U32 R3, R15, 0x1f, RZ ;  /* 0x0000001f0f037819 */ /* 0x000fc800000006ff */
[----:B------:R-:W3:Y:S02]  /*5070*/  SYNCS.PHASECHK.TRANS64.TRYWAIT P0, [UR21+0x60], R3 ;  /* 0x00006003ff0075a7 */ /* 0x000ee40008001115 */
[----:B---3--:R-:W-:Y:S05]  /*5080*/  @!P0 BRA `(.L_x_86) ;  /* 0x0000004c00888947 */ /* 0x008fea0003800000 */
.L_x_176:
[----:B------:R-:W4:Y:S02]  /*5090*/  SYNCS.PHASECHK.TRANS64.TRYWAIT P0, [UR21+0x68], R3 ;  /* 0x00006803ff0075a7 */ /* 0x000f240008001115 */
[----:B----4-:R-:W-:Y:S05]  /*50a0*/  @!P0 BRA `(.L_x_87) ;  /* 0x0000004c00988947 */ /* 0x010fea0003800000 */
.L_x_178:
[----:B------:R-:W4:Y:S02]  /*50b0*/  SYNCS.PHASECHK.TRANS64.TRYWAIT P0, [UR21+0x70], R3 ;  /* 0x00007003ff0075a7 */ /* 0x000f240008001115 */
[----:B----4-:R-:W-:Y:S05]  /*50c0*/  @!P0 BRA `(.L_x_88) ;  /* 0x0000004c00a88947 */ /* 0x010fea0003800000 */
.L_x_180:
[----:B---3--:R-:W-:-:S07]  /*50d0*/  MOV R0, UR21 ;  /* 0x0000001500007c02 */ /* 0x008fce0008000f00 */
.L_x_89:
[----:B---3--:R-:W-:-:S04]  /*50e0*/  SHF.L.U32 R3, R15, 0x1f, RZ ;  /* 0x0000001f0f037819 */ /* 0x008fc800000006ff */
[----:B------:R3:W4:Y:S03]  /*50f0*/  SYNCS.PHASECHK.TRANS64.TRYWAIT P0, [R0+URZ+0x78], R3 ;  /* 0x00007803000075a7 */ /* 0x00072600080011ff */
[----:B----4-:R-:W-:Y:S05]  /*5100*/  @!P0 NANOSLEEP.SYNCS 0x989680 ;  /* 0x009896800000895d */ /* 0x010fea0003900000 */
[----:B------:R-:W4:Y:S02]  /*5110*/  @!P0 SYNCS.PHASECHK.TRANS64 P0, [R0+URZ+0x78], R3 ;  /* 0x00007803000085a7 */ /* 0x000f2400080010ff */
[----:B-12-4-:R-:W-:Y:S05]  /*5120*/  @P0 EXIT ;  /* 0x000000000000094d */ /* 0x016fea0003800000 */
[----:B------:R-:W-:Y:S05]  /*5130*/  BRA `(.L_x_89) ;  /* 0xfffffffc00e87947 */ /* 0x000fea000383ffff */
.L_x_74:
[----:B------:R-:W-:-:S06]  /*5140*/  UISETP.GE.AND UP0, UPT, UR17, 0x4, UPT ;  /* 0x000000041100788c */ /* 0x000fcc000bf06270 */
[----:B------:R-:W-:-:S13]  /*5150*/  PLOP3.LUT P0, PT, PT, PT, UP0, 0x80, 0x8 ;  /* 0x000000000008781c */ /* 0x000fda0003f0f008 */
[----:B------:R-:W-:Y:S05]  /*5160*/  @!P0 EXIT ;  /* 0x000000000000894d */ /* 0x000fea0003800000 */
[----:B------:R-:W-:Y:S01]  /*5170*/  BAR.SYNC.DEFER_BLOCKING 0x6, 0xa0 ;  /* 0x0182800000007b1d */ /* 0x000fe20000010000 */
[C---:B------:R-:W-:Y:S01]  /*5180*/  IMAD.SHL.U32 R2, R94.reuse, 0x20, RZ ;  /* 0x000000205e027824 */ /* 0x040fe200078e00ff */
[C---:B------:R-:W-:Y:S01]  /*5190*/  SHF.L.U32 R37, R94.reuse, 0x10, RZ ;  /* 0x000000105e257819 */ /* 0x040fe200000006ff */
[C---:B------:R-:W-:Y:S01]  /*51a0*/  IMAD.SHL.U32 R93, R94.reuse, 0x4, RZ ;  /* 0x000000045e5d7824 */ /* 0x040fe200078e00ff */
[----:B------:R-:W-:Y:S01]  /*51b0*/  LOP3.LUT R95, R94, 0x60, RZ, 0xc0, !PT ;  /* 0x000000605e5f7812 */ /* 0x000fe200078ec0ff */
[----:B------:R-:W-:Y:S01]  /*51c0*/  HFMA2 R86, -RZ, RZ, 0, 0 ;  /* 0x00000000ff567431 */ /* 0x000fe200000001ff */
[----:B------:R-:W-:Y:S02]  /*51d0*/  UMOV UR44, 0x400 ;  /* 0x00000400002c7882 */ /* 0x000fe40000000000 */
[----:B------:R-:W1:Y:S01]  /*51e0*/  LDC.64 R78, c[0x0][0x8b0] ;  /* 0x00022c00ff4e7b82 */ /* 0x000e620000000a00 */
[----:B------:R-:W-:Y:S01]  /*51f0*/  ULEA UR44, UR47, UR44, 0x18 ;  /* 0x0000002c2f2c7291 */ /* 0x000fe2000f8ec0ff */
[----:B------:R-:W-:Y:S01]  /*5200*/  LOP3.LUT R6, R2, 0xc0, RZ, 0xc0, !PT ;  /* 0x000000c002067812 */ /* 0x000fe200078ec0ff */
[----:B------:R-:W2:Y:S01]  /*5210*/  LDCU.64 UR6, c[0x0][0x890] ;  /* 0x00011200ff0677ac */ /* 0x000ea20008000a00 */
[----:B------:R-:W-:Y:S01]  /*5220*/  LOP3.LUT R92, R94, 0x2, RZ, 0xc0, !PT ;  /* 0x000000025e5c7812 */ /* 0x000fe200078ec0ff */
[----:B------:R-:W-:Y:S01]  /*5230*/  IMAD.MOV.U32 R90, RZ, RZ, 0x1 ;  /* 0x00000001ff5a7424 */ /* 0x000fe200078e00ff */
[----:B------:R-:W-:Y:S01]  /*5240*/  LOP3.LUT R93, R6, 0x18, R93, 0xf8, !PT ;  /* 0x00000018065d7812 */ /* 0x000fe200078ef85d */
[----:B------:R-:W-:Y:S01]  /*5250*/  UIADD3 UR4, UPT, UPT, UR44, 0x200, URZ ;  /* 0x000002002c047890 */ /* 0x000fe2000fffe0ff */
[----:B------:R-:W3:Y:S01]  /*5260*/  LDC.64 R76, c[0x0][0x8a8] ;  /* 0x00022a00ff4c7b82 */ /* 0x000ee20000000a00 */
[----:B------:R-:W-:Y:S01]  /*5270*/  LOP3.LUT R37, R37, 0x600000, RZ, 0xc0, !PT ;  /* 0x0060000025257812 */ /* 0x000fe200078ec0ff */
[----:B------:R-:W-:Y:S01]  /*5280*/  IMAD.MOV.U32 R36, RZ, RZ, RZ ;  /* 0x000000ffff247224 */ /* 0x000fe200078e00ff */
[----:B------:R-:W-:-:S02]  /*5290*/  LOP3.LUT R93, R93, 0xf20, R2, 0xf8, !PT ;  /* 0x00000f205d5d7812 */ /* 0x000fc400078ef802 */
[----:B------:R-:W-:Y:S01]  /*52a0*/  CS2R R88, SRZ ;  /* 0x0000000000587805 */ /* 0x000fe2000001ff00 */
[----:B------:R-:W-:Y:S01]  /*52b0*/  IMAD.U32 R84, RZ, RZ, UR4 ;  /* 0x00000004ff547e24 */ /* 0x000fe2000f8e00ff */
[----:B------:R-:W-:Y:S01]  /*52c0*/  LOP3.LUT R94, R94, 0x4, RZ, 0xc0, !PT ;  /* 0x000000045e5e7812 */ /* 0x000fe200078ec0ff */
[----:B------:R-:W4:Y:S01]  /*52d0*/  LDCU UR60, c[0x0][0x370] ;  /* 0x00006e00ff3c77ac */ /* 0x000f220008000800 */
[----:B------:R-:W4:Y:S02]  /*52e0*/  LDS R0, [UR44+0x140] ;  /* 0x0001402cff007984 */ /* 0x000f240008000800 */
[----:B------:R-:W-:Y:S01]  /*52f0*/  LEA R93, R93, R84, 0x1 ;  /* 0x000000545d5d7211 */ /* 0x000fe200078e08ff */
[----:B------:R-:W1:Y:S01]  /*5300*/  LDCU UR43, c[0x0][0xb0c] ;  /* 0x00016180ff2b77ac */ /* 0x000e620008000800 */
[----:B--2---:R-:W-:Y:S01]  /*5310*/  IMAD.U32 R97, RZ, RZ, UR6 ;  /* 0x00000006ff617e24 */ /* 0x004fe2000f8e00ff */
[----:B------:R-:W-:Y:S02]  /*5320*/  MOV R96, UR7 ;  /* 0x0000000700607c02 */ /* 0x000fe40008000f00 */
[--C-:B------:R-:W-:Y:S01]  /*5330*/  IMAD R92, R92, -0x10, R93.reuse ;  /* 0xfffffff05c5c7824 */ /* 0x100fe200078e025d */
[----:B------:R-:W2:Y:S01]  /*5340*/  LDCU UR39, c[0x0][0xb30] ;  /* 0x00016600ff2777ac */ /* 0x000ea20008000800 */
[----:B------:R-:W-:Y:S01]  /*5350*/  IMAD R91, R94, -0x10, R93 ;  /* 0xfffffff05e5b7824 */ /* 0x000fe200078e025d */
[----:B------:R-:W1:Y:S01]  /*5360*/  LDCU.64 UR54, c[0x0][0x888] ;  /* 0x00011100ff3677ac */ /* 0x000e620008000a00 */
[----:B------:R-:W1:Y:S01]  /*5370*/  LDCU.64 UR40, c[0x0][0xb28] ;  /* 0x00016500ff2877ac */ /* 0x000e620008000a00 */
[----:B------:R-:W1:Y:S01]  /*5380*/  LDCU.128 UR56, c[0x0][0xb10] ;  /* 0x00016200ff3877ac */ /* 0x000e620008000c00 */
[----:B------:R-:W1:Y:S01]  /*5390*/  LDCU UR53, c[0x0][0x374] ;  /* 0x00006e80ff3577ac */ /* 0x000e620008000800 */
[----:B------:R-:W-:Y:S01]  /*53a0*/  UMOV UR52, URZ ;  /* 0x000000ff00347c82 */ /* 0x000fe20008000000 */
[----:B------:R-:W-:Y:S01]  /*53b0*/  UMOV UR46, URZ ;  /* 0x000000ff002e7c82 */ /* 0x000fe20008000000 */
[----:B-1234-:R-:W-:-:S07]  /*53c0*/  IMAD.IADD R37, R0, 0x1, R37 ;  /* 0x0000000100257824 */ /* 0x01efce00078e0225 */
.L_x_133:
[----:B------:R-:W-:Y:S02]  /*53d0*/  LEA R3, R86, UR44, 0x3 ;  /* 0x0000002c56037c11 */ /* 0x000fe4000f8e18ff */
[----:B------:R-:W-:Y:S02]  /*53e0*/  SHF.L.U32 R0, R88, 0x1f, RZ ;  /* 0x0000001f58007819 */ /* 0x000fe400000006ff */
[----:B------:R-:W-:Y:S02]  /*53f0*/  LEA R5, R86, UR44, 0x4 ;  /* 0x0000002c56057c11 */ /* 0x000fe4000f8e20ff */
[----:B-1----:R-:W1:Y:S02]  /*5400*/  SYNCS.PHASECHK.TRANS64.TRYWAIT P0, [R3+URZ+0x90], R0 ;  /* 0x00009000030075a7 */ /* 0x002e6400080011ff */
[----:B-12---:R-:W-:Y:S05]  /*5410*/  @!P0 BRA `(.L_x_90) ;  /* 0x0000004800ec8947 */ /* 0x006fea0003800000 */
.L_x_181:
        /* <DEDUP_REMOVED lines=11> */
[----:B------:R-:W-:Y:S01]  /*54d0*/  PLOP3.LUT P0, PT, PT, PT, UP1, 0x80, 0x8 ;  /* 0x000000000008781c */ /* 0x000fe20003f0f018 */
[----:B------:R-:W-:Y:S11]  /*54e0*/  UP2UR UR62, UPR, URZ, 0x2 ;  /* 0x00000002ff3e7883 */ /* 0x000ff60008000000 */
[----:B------:R-:W-:Y:S01]  /*54f0*/  @!UPT UIADD3 URZ, UPT, UPT, URZ, URZ, URZ ;  /* 0x000000fffffff290 */ /* 0x000fe2000fffe0ff */
[----:B-1----:R-:W-:Y:S02]  /*5500*/  @P0 SHF.R.U32.HI R0, RZ, 0x10, R5 ;  /* 0x00000010ff000819 */ /* 0x002fe40000011605 */
        /* <DEDUP_REMOVED lines=12> */
[----:B------:R-:W2:Y:S01]  /*55d0*/  LDCU UR12, c[0x0][0xb20] ;  /* 0x00016400ff0c77ac */ /* 0x000ea20008000800 */
[----:B------:R-:W-:Y:S02]  /*55e0*/  UIMAD.WIDE.U32 UR4, UR53, UR59, URZ ;  /* 0x0000003b350472a5 */ /* 0x000fe4000f8e00ff */
[----:B------:R-:W-:Y:S02]  /*55f0*/  UIMAD.WIDE.U32 UR6, UR60, UR56, URZ ;  /* 0x000000383c0672a5 */ /* 0x000fe4000f8e00ff */
[----:B------:R-:W-:Y:S02]  /*5600*/  UISETP.NE.AND UP0, UPT, UR58, 0x1, UPT ;  /* 0x000000013a00788c */ /* 0x000fe4000bf05270 */
[----:B------:R-:W-:Y:S02]  /*5610*/  UIMAD.WIDE.U32 UR8, UR37, UR59, URZ ;  /* 0x0000003b250872a5 */ /* 0x000fe4000f8e00ff */
[----:B------:R-:W-:Y:S02]  /*5620*/  UIMAD.WIDE.U32 UR10, UR38, UR56, URZ ;  /* 0x00000038260a72a5 */ /* 0x000fe4000f8e00ff */
[----:B------:R-:W-:Y:S02]  /*5630*/  UISETP.NE.AND UP1, UPT, UR43, 0x1, UPT ;  /* 0x000000012b00788c */ /* 0x000fe4000bf25270 */
[----:B------:R-:W-:Y:S01]  /*5640*/  UISETP.NE.AND UP2, UPT, UR42, 0x1, UPT ;  /* 0x000000012a00788c */ /* 0x000fe2000bf45270 */
[----:B------:R-:W-:Y:S02]  /*5650*/  UMOV UR4, UR5 ;  /* 0x0000000500047c82 */ /* 0x000fe40008000000 */
[----:B--2---:R-:W-:Y:S03]  /*5660*/  USHF.R.U32.HI UR5, URZ, UR12, UR4 ;  /* 0x0000000cff057299 */ /* 0x004fe60008011604 */
[----:B------:R-:W-:Y:S02]  /*5670*/  UMOV UR4, UR7 ;  /* 0x0000000700047c82 */ /* 0x000fe40008000000 */
[----:B------:R-:W-:Y:S02]  /*5680*/  USHF.R.U32.HI UR7, URZ, UR57, UR4 ;  /* 0x00000039ff077299 */ /* 0x000fe40008011604 */
[----:B------:R-:W-:Y:S02]  /*5690*/  USEL UR4, UR53, UR5, !UP0 ;  /* 0x0000000535047287 */ /* 0x000fe4000c000000 */
[----:B------:R-:W-:Y:S01]  /*56a0*/  USEL UR7, UR60, UR7, !UP1 ;  /* 0x000000073c077287 */ /* 0x000fe2000c800000 */
[----:B------:R-:W-:Y:S01]  /*56b0*/  UMOV UR5, UR9 ;  /* 0x0000000900057c82 */ /* 0x000fe20008000000 */
[----:B------:R-:W-:Y:S02]  /*56c0*/  UIMAD.WIDE.U32 UR8, UR4, UR40, URZ ;  /* 0x00000028040872a5 */ /* 0x000fe4000f8e00ff */
[----:B------:R-:W-:Y:S03]  /*56d0*/  USHF.R.U32.HI UR6, URZ, UR12, UR5 ;  /* 0x0000000cff067299 */ /* 0x000fe60008011605 */
[----:B------:R-:W-:Y:S01]  /*56e0*/  UMOV UR5, UR11 ;  /* 0x0000000b00057c82 */ /* 0x000fe20008000000 */
[----:B------:R-:W-:Y:S02]  /*56f0*/  UIMAD.WIDE.U32 UR10, UR7, UR40, URZ ;  /* 0x00000028070a72a5 */ /* 0x000fe4000f8e00ff */
[----:B------:R-:W-:Y:S02]  /*5700*/  USHF.R.U32.HI UR12, URZ, UR57, UR5 ;  /* 0x00000039ff0c7299 */ /* 0x000fe40008011605 */
[----:B------:R-:W-:Y:S01]  /*5710*/  USEL UR6, UR37, UR6, !UP0 ;  /* 0x0000000625067287 */ /* 0x000fe2000c000000 */
[----:B------:R-:W-:Y:S02]  /*5720*/  UMOV UR5, UR9 ;  /* 0x0000000900057c82 */ /* 0x000fe40008000000 */
[----:B------:R-:W-:Y:S01]  /*5730*/  UMOV UR10, UR11 ;  /* 0x0000000b000a7c82 */ /* 0x000fe20008000000 */
[----:B------:R-:W-:Y:S02]  /*5740*/  @UP2 USHF.R.U32.HI UR4, URZ, UR41, UR5 ;  /* 0x00000029ff042299 */ /* 0x000fe40008011605 */
[----:B------:R-:W-:Y:S02]  /*5750*/  @UP2 USHF.R.U32.HI UR7, URZ, UR41, UR10 ;  /* 0x00000029ff072299 */ /* 0x000fe4000801160a */
[----:B------:R-:W-:Y:S02]  /*5760*/  UIMAD UR4, UR42, UR4, URZ ;  /* 0x000000042a0472a4 */ /* 0x000fe4000f8e02ff */
        /* <DEDUP_REMOVED lines=8> */
[----:B------:R-:W-:Y:S02]  /*57f0*/  USEL UR11, UR6, UR4, !UP2 ;  /* 0x00000004060b7287 */ /* 0x000fe4000d000000 */
[----:B------:R-:W-:Y:S02]  /*5800*/  UIADD3 UR8, UPT, UPT, -UR5, URZ, URZ ;  /* 0x000000ff05087290 */ /* 0x000fe4000fffe1ff */
[----:B------:R-:W-:Y:S01]  /*5810*/  UIADD3 UR10, UPT, UPT, -UR11, URZ, URZ ;  /* 0x000000ff0b0a7290 */ /* 0x000fe2000fffe1ff */
[----:B------:R-:W-:Y:S01]  /*5820*/  @!UP0 UMOV UR4, UR9 ;  /* 0x0000000900048c82 */ /* 0x000fe20008000000 */
[----:B------:R-:W-:Y:S02]  /*5830*/  UIADD3 UR9, UPT, UPT, -UR6, URZ, URZ ;  /* 0x000000ff06097290 */ /* 0x000fe4000fffe1ff */
[----:B------:R-:W-:Y:S02]  /*5840*/  @!UP0 USHF.R.U32.HI UR4, URZ, UR41, UR4 ;  /* 0x00000029ff048299 */ /* 0x000fe40008011604 */
[----:B------:R-:W-:Y:S02]  /*5850*/  UIMAD UR10, UR42, UR10, UR6 ;  /* 0x0000000a2a0a72a4 */ /* 0x000fe4000f8e0206 */
[----:B------:R-:W-:Y:S04]  /*5860*/  @!UP0 USEL UR4, UR5, UR4, !UP2 ;  /* 0x0000000405048287 */ /* 0x000fe8000d000000 */
[----:B------:R-:W-:Y:S02]  /*5870*/  @!UP0 UIMAD UR10, UR7, UR10, UR4 ;  /* 0x0000000a070a82a4 */ /* 0x000fe4000f8e0204 */
[----:B------:R-:W-:Y:S02]  /*5880*/  @!UP0 UIADD3 UR11, UPT, UPT, UR11, -UR4, URZ ;  /* 0x800000040b0b8290 */ /* 0x000fe4000fffe0ff */
[----:B------:R-:W-:Y:S02]  /*5890*/  UIMAD UR7, UR43, UR8, UR38 ;  /* 0x000000082b0772a4 */ /* 0x000fe4000f8e0226 */
[----:B------:R-:W-:Y:S02]  /*58a0*/  @!UP0 UIMAD UR6, UR11, UR42, UR5 ;  /* 0x0000002a0b0682a4 */ /* 0x000fe4000f8e0205 */
[----:B------:R-:W-:Y:S01]  /*58b0*/  UIMAD UR4, UR58, UR9, UR37 ;  /* 0x000000093a0472a4 */ /* 0x000fe2000f8e0225 */
[----:B------:R-:W-:Y:S02]  /*58c0*/  @!UP0 UMOV UR5, UR10 ;  /* 0x0000000a00058c82 */ /* 0x000fe40008000000 */
[----:B------:R-:W-:Y:S02]  /*58d0*/  UIMAD UR38, UR5, UR43, UR7 ;  /* 0x0000002b052672a4 */ /* 0x000fe4000f8e0207 */
[----:B------:R-:W-:Y:S11]  /*58e0*/  UIMAD UR37, UR6, UR58, UR4 ;  /* 0x0000003a062572a4 */ /* 0x000ff6000f8e0204 */
[----:B------:R-:W-:Y:S01]  /*58f0*/  @!UPT UIADD3 URZ, UPT, UPT, URZ, URZ, URZ ;  /* 0x000000fffffff290 */ /* 0x000fe2000fffe0ff */
.L_x_91:
[----:B------:R-:W-:Y:S01]  /*5900*/  UISETP.NE.AND UP0, UPT, UR39, 0x1, UPT ;  /* 0x000000012700788c */ /* 0x000fe2000bf05270 */
[----:B------:R-:W-:Y:S01]  /*5910*/  LOP3.LUT P0, RZ, R84, 0x1b0, RZ, 0xc0, !PT ;  /* 0x000001b054ff7812 */ /* 0x000fe2000780c0ff */
[----:B------:R-:W-:Y:S01]  /*5920*/  USHF.L.U32 UR50, UR16, 0x7, URZ ;  /* 0x0000000710327899 */ /* 0x000fe200080006ff */
[----:B------:R-:W-:Y:S01]  /*5930*/  BSSY.RECONVERGENT B6, `(.L_x_92) ;  /* 0x0000034000067945 */ /* 0x000fe20003800200 */
[----:B------:R-:W-:Y:S01]  /*5940*/  USHF.L.U32 UR49, UR20, 0x7, URZ ;  /* 0x0000000714317899 */ /* 0x000fe200080006ff */
[----:B------:R-:W-:Y:S06]  /*5950*/  IADD3 R86, PT, PT, R86, 0x1, RZ ;  /* 0x0000000156567810 */ /* 0x000fec0007ffe0ff */
[----:B------:R-:W2:Y:S01]  /*5960*/  @!UP0 LDCU.128 UR12, c[0x0][0xb10] ;  /* 0x00016200ff0c87ac */ /* 0x000ea20008000c00 */
[----:B------:R-:W3:Y:S01]  /*5970*/  @!UP0 LDCU UR5, c[0x0][0xb0c] ;  /* 0x00016180ff0587ac */ /* 0x000ee20008000800 */
[----:B------:R-:W4:Y:S01]  /*5980*/  @!UP0 LDCU UR10, c[0x0][0xb20] ;  /* 0x00016400ff0a87ac */ /* 0x000f220008000800 */
[----:B--2---:R-:W-:Y:S02]  /*5990*/  UIMAD.WIDE.U32 UR8, UR38, UR12, URZ ;  /* 0x0000000c260872a5 */ /* 0x004fe4000f8e00ff */
[----:B------:R-:W-:Y:S02]  /*59a0*/  UIMAD.WIDE.U32 UR6, UR37, UR15, URZ ;  /* 0x0000000f250672a5 */ /* 0x000fe4000f8e00ff */
[----:B------:R-:W-:Y:S03]  /*59b0*/  @!UP0 UISETP.NE.AND UP1, UPT, UR14, 0x1, UPT ;  /* 0x000000010e00888c */ /* 0x000fe6000bf25270 */
[----:B------:R-:W-:Y:S01]  /*59c0*/  @!UP0 UMOV UR4, UR9 ;  /* 0x0000000900048c82 */ /* 0x000fe20008000000 */
[----:B---3--:R-:W-:Y:S02]  /*59d0*/  @!UP0 UISETP.NE.AND UP2, UPT, UR5, 0x1, UPT ;  /* 0x000000010500888c */ /* 0x008fe4000bf45270 */
[----:B------:R-:W-:Y:S01]  /*59e0*/  @!UP0 USHF.R.U32.HI UR4, URZ, UR13, UR4 ;  /* 0x0000000dff048299 */ /* 0x000fe20008011604 */
[----:B------:R-:W-:Y:S02]  /*59f0*/  @!UP0 UMOV UR6, UR7 ;  /* 0x0000000700068c82 */ /* 0x000fe40008000000 */
[----:B----4-:R-:W-:Y:S02]  /*5a00*/  @!UP0 USHF.R.U32.HI UR6, URZ, UR10, UR6 ;  /* 0x0000000aff068299 */ /* 0x010fe40008011606 */
[----:B------:R-:W-:Y:S02]  /*5a10*/  @!UP0 USEL UR7, UR38, UR4, !UP2 ;  /* 0x0000000426078287 */ /* 0x000fe4000d000000 */
[----:B------:R-:W-:Y:S04]  /*5a20*/  @!UP0 USEL UR6, UR37, UR6, !UP1 ;  /* 0x0000000625068287 */ /* 0x000fe8000c800000 */
[----:B------:R-:W-:Y:S02]  /*5a30*/  @!UP0 UIADD3 UR4, UPT, UPT, -UR7, UR6, URZ ;  /* 0x0000000607048290 */ /* 0x000fe4000fffe1ff */
[----:B------:R-:W-:Y:S02]  /*5a40*/  @!UP0 UIADD3 UR6, UPT, UPT, UR7, -UR6, URZ ;  /* 0x8000000607068290 */ /* 0x000fe4000fffe0ff */
[----:B------:R-:W-:Y:S02]  /*5a50*/  @!UP0 UIMAD UR38, UR4, UR5, UR38 ;  /* 0x00000005042682a4 */ /* 0x000fe4000f8e0226 */
[----:B------:R-:W-:Y:S01]  /*5a60*/  @!UP0 UIMAD UR37, UR6, UR14, UR37 ;  /* 0x0000000e062582a4 */ /* 0x000fe2000f8e0225 */
[----:B------:R-:W-:Y:S11]  /*5a70*/  @!P0 BRA `(.L_x_93) ;  /* 0x00000000007c8947 */ /* 0x000ff60003800000 */
[----:B------:R-:W2:Y:S01]  /*5a80*/  LDCU.64 UR8, c[0x4][0x80] ;  /* 0x01001000ff0877ac */ /* 0x000ea20008000a00 */
[----:B------:R-:W-:Y:S01]  /*5a90*/  MOV R2, 0x0 ;  /* 0x0000000000027802 */ /* 0x000fe20000000f00 */
[----:B------:R-:W-:Y:S02]  /*5aa0*/  HFMA2 R12, -RZ, RZ, 0, 5.9604644775390625e-08 ;  /* 0x00000001ff0c7431 */ /* 0x000fe400000001ff */
[----:B------:R-:W-:Y:S01]  /*5ab0*/  IMAD.MOV.U32 R8, RZ, RZ, 0x70 ;  /* 0x00000070ff087424 */ /* 0x000fe200078e00ff */
[----:B------:R3:W4:Y:S01]  /*5ac0*/  LDC.64 R14, c[0x4][R2] ;  /* 0x01000000020e7b82 */ /* 0x0007220000000a00 */
[----:B------:R-:W1:Y:S01]  /*5ad0*/  LDCU.64 UR6, c[0x4][0x88] ;  /* 0x01001100ff0677ac */ /* 0x000e620008000a00 */
[----:B------:R-:W-:Y:S01]  /*5ae0*/  IMAD.MOV.U32 R13, RZ, RZ, RZ ;  /* 0x000000ffff0d7224 */ /* 0x000fe200078e00ff */
[----:B------:R-:W1:Y:S01]  /*5af0*/  LDCU.64 UR4, c[0x4][0x8] ;  /* 0x01000100ff0477ac */ /* 0x000e620008000a00 */
[----:B--2---:R-:W-:Y:S01]  /*5b00*/  MOV R5, UR9 ;  /* 0x0000000900057c02 */ /* 0x004fe20008000f00 */
[----:B------:R-:W-:Y:S01]  /*5b10*/  IMAD.U32 R4, RZ, RZ, UR8 ;  /* 0x00000008ff047e24 */ /* 0x000fe2000f8e00ff */
[----:B-1----:R-:W-:Y:S01]  /*5b20*/  MOV R7, UR7 ;  /* 0x0000000700077c02 */ /* 0x002fe20008000f00 */
[----:B------:R-:W-:Y:S01]  /*5b30*/  IMAD.U32 R6, RZ, RZ, UR6 ;  /* 0x00000006ff067e24 */ /* 0x000fe2000f8e00ff */
[----:B------:R-:W-:Y:S01]  /*5b40*/  MOV R11, UR5 ;  /* 0x00000005000b7c02 */ /* 0x000fe20008000f00 */
[----:B------:R-:W-:Y:S02]  /*5b50*/  IMAD.U32 R10, RZ, RZ, UR4 ;  /* 0x00000004ff0a7e24 */ /* 0x000fe4000f8e00ff */
[----:B------:R-:W-:Y:S07]  /*5b60*/  LEPC R20, `(.L_x_94) ;  /* 0x000000001014794e */ /* 0x000fee0000000000 */
[----:B---345:R-:W-:Y:S05]  /*5b70*/  CALL.ABS.NOINC R14 ;  /* 0x000000000e007343 */ /* 0x038fea0003c00000 */
.L_x_94:
[----:B------:R-:W1:Y:S01]  /*5b80*/  LDCU.64 UR8, c[0x4][0x80] ;  /* 0x01001000ff0877ac */ /* 0x000e620008000a00 */
[----:B------:R-:W2:Y:S01]  /*5b90*/  LDC.64 R2, c[0x4][R2] ;  /* 0x0100000002027b82 */ /* 0x000ea20000000a00 */
[----:B------:R-:W-:Y:S02]  /*5ba0*/  HFMA2 R12, -RZ, RZ, 0, 5.9604644775390625e-08 ;  /* 0x00000001ff0c7431 */ /* 0x000fe400000001ff */
[----:B------:R-:W-:Y:S02]  /*5bb0*/  IMAD.MOV.U32 R8, RZ, RZ, 0x70 ;  /* 0x00000070ff087424 */ /* 0x000fe400078e00ff */
[----:B------:R-:W-:Y:S01]  /*5bc0*/  IMAD.MOV.U32 R13, RZ, RZ, RZ ;  /* 0x000000ffff0d7224 */ /* 0x000fe200078e00ff */
[----:B------:R-:W3:Y:S01]  /*5bd0*/  LDCU.64 UR6, c[0x4][0x88] ;  /* 0x01001100ff0677ac */ /* 0x000ee20008000a00 */
[----:B------:R-:W4:Y:S01]  /*5be0*/  LDCU.64 UR4, c[0x4][0x8] ;  /* 0x01000100ff0477ac */ /* 0x000f220008000a00 */
[----:B-1----:R-:W-:Y:S02]  /*5bf0*/  MOV R4, UR8 ;  /* 0x0000000800047c02 */ /* 0x002fe40008000f00 */
[----:B------:R-:W-:Y:S02]  /*5c00*/  MOV R5, UR9 ;  /* 0x0000000900057c02 */ /* 0x000fe40008000f00 */
[----:B---3--:R-:W-:Y:S01]  /*5c10*/  MOV R7, UR7 ;  /* 0x0000000700077c02 */ /* 0x008fe20008000f00 */
[----:B------:R-:W-:Y:S01]  /*5c20*/  IMAD.U32 R6, RZ, RZ, UR6 ;  /* 0x00000006ff067e24 */ /* 0x000fe2000f8e00ff */
[----:B----4-:R-:W-:Y:S01]  /*5c30*/  MOV R11, UR5 ;  /* 0x00000005000b7c02 */ /* 0x010fe20008000f00 */
[----:B------:R-:W-:Y:S02]  /*5c40*/  IMAD.U32 R10, RZ, RZ, UR4 ;  /* 0x00000004ff0a7e24 */ /* 0x000fe4000f8e00ff */
[----:B------:R-:W-:Y:S07]  /*5c50*/  LEPC R20, `(.L_x_93) ;  /* 0x000000001014794e */ /* 0x000fee0000000000 */
[----:B--2---:R-:W-:Y:S05]  /*5c60*/  CALL.ABS.NOINC R2 ;  /* 0x0000000002007343 */ /* 0x004fea0003c00000 */
.L_x_93:
[----:B------:R-:W-:Y:S05]  /*5c70*/  BSYNC.RECONVERGENT B6 ;  /* 0x0000000000067941 */ /* 0x000fea0003800200 */
.L_x_92:
[----:B------:R-:W-:Y:S02]  /*5c80*/  R2UR UR6, R83 ;  /* 0x00000000530672ca */ /* 0x000fe400000e0000 */
[----:B------:R-:W-:Y:S02]  /*5c90*/  R2UR UR5, R97 ;  /* 0x00000000610572ca */ /* 0x000fe400000e0000 */
[----:B------:R-:W-:Y:S02]  /*5ca0*/  R2UR UR4, R96 ;  /* 0x00000000600472ca */ /* 0x000fe400000e0000 */
[----:B------:R-:W-:Y:S02]  /*5cb0*/  ISETP.NE.U32.AND P4, PT, R78, RZ, PT ;  /* 0x000000ff4e00720c */ /* 0x000fe40003f85070 */
[----:B------:R-:W-:Y:S02]  /*5cc0*/  ISETP.NE.U32.AND P2, PT, RZ, UR54, PT ;  /* 0x00000036ff007c0c */ /* 0x000fe4000bf45070 */
[----:B------:R-:W-:Y:S02]  /*5cd0*/  ISETP.NE.AND.EX P4, PT, R79, RZ, PT, P4 ;  /* 0x000000ff4f00720c */ /* 0x000fe40003f85340 */
[----:B------:R-:W-:Y:S01]  /*5ce0*/  ISETP.NE.AND.EX P2, PT, RZ, UR55, PT, P2 ;  /* 0x00000037ff007c0c */ /* 0x000fe2000bf45320 */
[----:B------:R-:W-:Y:S02]  /*5cf0*/  UISETP.NE.AND UP2, UPT, UR6, URZ, UPT ;  /* 0x000000ff0600728c */ /* 0x000fe4000bf45270 */
[----:B------:R-:W-:Y:S04]  /*5d00*/  UISETP.NE.U32.AND UP0, UPT, UR5, URZ, UPT ;  /* 0x000000ff0500728c */ /* 0x000fe8000bf05070 */
[----:B------:R-:W-:Y:S01]  /*5d10*/  UISETP.NE.AND.EX UP1, UPT, UR4, URZ, UPT, UP0 ;  /* 0x000000ff0400728c */ /* 0x000fe2000bf25300 */
[----:B------:R-:W-:Y:S01]  /*5d20*/  PLOP3.LUT P1, PT, PT, PT, UP2, 0x80, 0x8 ;  /* 0x000000000008781c */ /* 0x000fe20003f2f028 */
[----:B------:R-:W-:Y:S03]  /*5d30*/  UPLOP3.LUT UP0, UPT, UPT, UPT, UPT, 0x40, 0x4 ;  /* 0x000000000004789c */ /* 0x000fe60003f0e870 */
[----:B------:R-:W-:Y:S06]  /*5d40*/  @UP2 UPLOP3.LUT UP0, UPT, UPT, UPT, UP1, 0x80, 0x8 ;  /* 0x000000000008289c */ /* 0x000fec0003f0f010 */
[----:B------:R-:W-:Y:S01]  /*5d50*/  PLOP3.LUT P0, PT, PT, PT, UP0, 0x80, 0x8 ;  /* 0x000000000008781c */ /* 0x000fe20003f0f008 */
[----:B------:R-:W-:Y:S01]  /*5d60*/  @!UPT UIADD3 URZ, UPT, UPT, URZ, URZ, URZ ;  /* 0x000000fffffff290 */ /* 0x000fe2000fffe0ff */
[----:B------:R-:W-:Y:S11]  /*5d70*/  BRA.U !UP1, `(.L_x_95) ;  /* 0x0000000109407547 */ /* 0x000ff6000b800000 */
[----:B------:R-:W-:Y:S01]  /*5d80*/  UISETP.NE.U32.AND UP0, UPT, UR54, URZ, UPT ;  /* 0x000000ff3600728c */ /* 0x000fe2000bf05070 */
[----:B------:R-:W-:Y:S01]  /*5d90*/  R2UR UR6, R97 ;  /* 0x00000000610672ca */ /* 0x000fe200000e0000 */
[----:B------:R-:W2:Y:S01]  /*5da0*/  LDCU.64 UR8, c[0x0][0x358] ;  /* 0x00006b00ff0877ac */ /* 0x000ea20008000a00 */
[----:B------:R-:W-:Y:S02]  /*5db0*/  HFMA2 R80, -RZ, RZ, 0, 5.9604644775390625e-08 ;  /* 0x00000001ff507431 */ /* 0x000fe400000001ff */
[----:B-1----:R-:W-:Y:S01]  /*5dc0*/  IMAD.MOV.U32 R0, RZ, RZ, 0x1 ;  /* 0x00000001ff007424 */ /* 0x002fe200078e00ff */
[----:B------:R-:W-:Y:S06]  /*5dd0*/  UISETP.NE.AND.EX UP0, UPT, UR55, URZ, UPT, UP0 ;  /* 0x000000ff3700728c */ /* 0x000fec000bf05300 */
[----:B------:R-:W-:Y:S05]  /*5de0*/  PLOP3.LUT P3, PT, PT, PT, UP0, 0x80, 0x8 ;  /* 0x000000000008781c */ /* 0x000fea0003f6f008 */
[----:B------:R-:W1:Y:S01]  /*5df0*/  @UP0 LDCU.64 UR4, c[0x0][0x888] ;  /* 0x00011100ff0407ac */ /* 0x000e620008000a00 */
[----:B------:R-:W-:Y:S07]  /*5e00*/  @UP0 UIMAD UR6, UR36, UR6, URZ ;  /* 0x00000006240602a4 */ /* 0x000fee000f8e02ff */
[----:B------:R-:W-:Y:S01]  /*5e10*/  @!P3 PRMT R80, R0, 0x7610, R80 ;  /* 0x000076100050b816 */ /* 0x000fe20000000050 */
[----:B-1----:R-:W-:Y:S06]  /*5e20*/  @UP0 UIMAD.WIDE UR4, UR6, 0x4, UR4 ;  /* 0x00000004060408a5 */ /* 0x002fec000f8e0204 */
[----:B------:R-:W-:Y:S02]  /*5e30*/  IMAD.U32 R2, RZ, RZ, UR4 ;  /* 0x00000004ff027e24 */ /* 0x000fe4000f8e00ff */
[----:B------:R-:W-:Y:S03]  /*5e40*/  IMAD.U32 R3, RZ, RZ, UR5 ;  /* 0x00000005ff037e24 */ /* 0x000fe6000f8e00ff */
[----:B------:R-:W1:Y:S02]  /*5e50*/  @!UP0 LDCU UR4, c[0x0][0x880] ;  /* 0x00011000ff0487ac */ /* 0x000e640008000800 */
[----:B--2--5:R2:W5:Y:S02]  /*5e60*/  @P3 LDG.E R41, desc[UR8][R2.64] ;  /* 0x0000000802293981 */ /* 0x024564000c1e1900 */
[----:B-12---:R-:W-:Y:S02]  /*5e70*/  @!P3 MOV R41, UR4 ;  /* 0x000000040029bc02 */ /* 0x006fe40008000f00 */
.L_x_95:
[----:B------:R-:W-:Y:S05]  /*5e80*/  @!P4 BRA `(.L_x_96) ;  /* 0x000000000024c947 */ /* 0x000fea0003800000 */
[----:B------:R-:W-:Y:S01]  /*5e90*/  ISETP.NE.U32.AND P3, PT, R76, RZ, PT ;  /* 0x000000ff4c00720c */ /* 0x000fe20003f65070 */
[----:B------:R-:W2:Y:S03]  /*5ea0*/  LDCU.64 UR4, c[0x0][0x358] ;  /* 0x00006b00ff0477ac */ /* 0x000ea60008000a00 */
[----:B------:R-:W-:Y:S11]  /*5eb0*/  ISETP.NE.AND.EX P3, PT, R77, RZ, PT, P3 ;  /* 0x000000ff4d00720c */ /* 0x000ff60003f65330 */
[----:B------:R-:W-:Y:S02]  /*5ec0*/  @!UPT UIADD3 URZ, UPT, UPT, URZ, URZ, URZ ;  /* 0x000000fffffff290 */ /* 0x000fe4000fffe0ff */
[----:B------:R-:W3:Y:S01]  /*5ed0*/  @P3 LDC.64 R2, c[0x0][0x8a8] ;  /* 0x00022a00ff023b82 */ /* 0x000ee20000000a00 */
[----:B-1----:R-:W-:Y:S04]  /*5ee0*/  @P3 IMAD R0, R78, UR36, RZ ;  /* 0x000000244e003c24 */ /* 0x002fe8000f8e02ff */
[----:B---3--:R-:W-:Y:S05]  /*5ef0*/  @P3 IMAD.WIDE R2, R0, 0x4, R2 ;  /* 0x0000000400023825 */ /* 0x008fea00078e0202 */
[----:B--2--5:R2:W5:Y:S02]  /*5f00*/  @P3 LDG.E R38, desc[UR4][R2.64] ;  /* 0x0000000402263981 */ /* 0x024564000c1e1900 */
[----:B--2---:R-:W3:Y:S02]  /*5f10*/  @!P3 LDC R38, c[0x0][0x8a0] ;  /* 0x00022800ff26bb82 */ /* 0x004ee40000000800 */
.L_x_96:
[----:B-----5:R-:W-:Y:S01]  /*5f20*/  FSETP.NEU.AND P3, PT, R41, RZ, PT ;  /* 0x000000ff2900720b */ /* 0x020fe20003f6d000 */
[----:B------:R-:W-:Y:S01]  /*5f30*/  BSSY B1, `(.L_x_97) ;  /* 0x0000039000017945 */ /* 0x000fe20003800000 */
[----:B------:R-:W-:Y:S01]  /*5f40*/  SEL R3, RZ, 0xffffffff, P2 ;  /* 0xffffffffff037807 */ /* 0x000fe20001000000 */
[----:B------:R-:W-:Y:S01]  /*5f50*/  IMAD.MOV.U32 R47, RZ, RZ, 0x1 ;  /* 0x00000001ff2f7424 */ /* 0x000fe200078e00ff */
[----:B------:R-:W-:Y:S01]  /*5f60*/  @P1 LOP3.LUT P2, RZ, R80, 0xff, RZ, 0xc0, !PT ;  /* 0x000000ff50ff1812 */ /* 0x000fe2000784c0ff */
[----:B------:R-:W-:Y:S01]  /*5f70*/  IMAD R39, R36, 0x80, R37 ;  /* 0x0000008024277824 */ /* 0x000fe200078e0225 */
[----:B------:R-:W-:Y:S01]  /*5f80*/  @P1 SEL R2, RZ, 0xffffffff, P3 ;  /* 0xffffffffff021807 */ /* 0x000fe20001800000 */
[----:B------:R-:W-:Y:S01]  /*5f90*/  IMAD R87, R94, -0x10, R92 ;  /* 0xfffffff05e577824 */ /* 0x000fe200078e025c */
[----:B------:R-:W-:Y:S01]  /*5fa0*/  LOP3.LUT R90, R90, 0x1, RZ, 0x3c, !PT ;  /* 0x000000015a5a7812 */ /* 0x000fe200078e3cff */
[----:B------:R-:W-:Y:S01]  /*5fb0*/  IMAD.MOV.U32 R46, RZ, RZ, RZ ;  /* 0x000000ffff2e7224 */ /* 0x000fe200078e00ff */
[----:B------:R-:W-:Y:S02]  /*5fc0*/  @P0 SEL R2, R3, R2, !P2 ;  /* 0x0000000203020207 */ /* 0x000fe40005000000 */
[----:B------:R-:W-:Y:S02]  /*5fd0*/  CS2R R74, SRZ ;  /* 0x00000000004a7805 */ /* 0x000fe4000001ff00 */
[----:B------:R-:W-:Y:S02]  /*5fe0*/  LEA R99, R36, UR44, 0x3 ;  /* 0x0000002c24637c11 */ /* 0x000fe4000f8e18ff */
[----:B------:R-:W-:Y:S02]  /*5ff0*/  CS2R R72, SRZ ;  /* 0x0000000000487805 */ /* 0x000fe4000001ff00 */
[----:B------:R-:W-:Y:S02]  /*6000*/  @P1 LOP3.LUT R2, R2, 0x1, RZ, 0xc0, !PT ;  /* 0x0000000102021812 */ /* 0x000fe400078ec0ff */
[----:B------:R-:W-:Y:S02]  /*6010*/  CS2R R66, SRZ ;  /* 0x0000000000427805 */ /* 0x000fe4000001ff00 */
[----:B-1----:R-:W-:Y:S02]  /*6020*/  SHF.L.U32 R0, R89, 0x1f, RZ ;  /* 0x0000001f59007819 */ /* 0x002fe400000006ff */
[----:B------:R-:W-:Y:S02]  /*6030*/  CS2R R64, SRZ ;  /* 0x0000000000407805 */ /* 0x000fe4000001ff00 */
[----:B------:R-:W-:Y:S02]  /*6040*/  ISETP.NE.U32.OR P5, PT, R2, 0x1, !P1 ;  /* 0x000000010200780c */ /* 0x000fe40004fa5470 */
[----:B------:R-:W-:Y:S02]  /*6050*/  CS2R R58, SRZ ;  /* 0x00000000003a7805 */ /* 0x000fe4000001ff00 */
[----:B------:R-:W-:Y:S02]  /*6060*/  PLOP3.LUT P2, PT, PT, PT, UP1, 0x80, 0x8 ;  /* 0x000000000008781c */ /* 0x000fe40003f4f018 */
[----:B------:R-:W-:Y:S02]  /*6070*/  CS2R R56, SRZ ;  /* 0x0000000000387805 */ /* 0x000fe4000001ff00 */
[----:B------:R-:W-:Y:S02]  /*6080*/  LOP3.LUT P4, R85, R80, 0xff, RZ, 0xc0, !PT ;  /* 0x000000ff50557812 */ /* 0x000fe4000788c0ff */
[----:B------:R-:W-:Y:S02]  /*6090*/  CS2R R50, SRZ ;  /* 0x0000000000327805 */ /* 0x000fe4000001ff00 */
[----:B------:R-:W-:Y:S02]  /*60a0*/  SEL R2, RZ, 0xffffffff, P3 ;  /* 0xffffffffff027807 */ /* 0x000fe40001800000 */
[----:B------:R-:W-:Y:S02]  /*60b0*/  CS2R R48, SRZ ;  /* 0x0000000000307805 */ /* 0x000fe4000001ff00 */
[----:B------:R-:W-:Y:S02]  /*60c0*/  P2R R98, PR, RZ, 0x20 ;  /* 0x00000020ff627803 */ /* 0x000fe40000000000 */
[----:B------:R-:W-:Y:S02]  /*60d0*/  @P5 SHF.L.U32 R4, R90, 0x1f, RZ ;  /* 0x0000001f5a045819 */ /* 0x000fe400000006ff */
[----:B------:R-:W-:Y:S02]  /*60e0*/  @P2 SEL R2, R3, R2, !P4 ;  /* 0x0000000203022207 */ /* 0x000fe40006000000 */
[----:B------:R-:W1:Y:S02]  /*60f0*/  @P5 SYNCS.PHASECHK.TRANS64.TRYWAIT P1, [UR44+0x40], R4 ;  /* 0x00004004ff0055a7 */ /* 0x000e64000802112c */
[----:B------:R-:W-:Y:S04]  /*6100*/  LOP3.LUT R2, R2, 0x1, RZ, 0xc0, !PT ;  /* 0x0000000102027812 */ /* 0x000fe800078ec0ff */
[----:B------:R-:W-:Y:S04]  /*6110*/  ISETP.NE.U32.AND P2, PT, R2, 0x1, PT ;  /* 0x000000010200780c */ /* 0x000fe80003f45070 */
[----:B------:R-:W-:Y:S01]  /*6120*/  P2R R60, PR, RZ, 0x4 ;  /* 0x00000004ff3c7803 */ /* 0x000fe20000000000 */
[----:B------:R2:W4:Y:S01]  /*6130*/  SYNCS.PHASECHK.TRANS64.TRYWAIT P0, [R99+URZ+0xb0], R0 ;  /* 0x0000b000630075a7 */ /* 0x00052200080011ff */
[----:B-1----:R-:W-:Y:S01]  /*6140*/  @P5 SEL R47, RZ, 0x1, !P1 ;  /* 0x00000001ff2f5807 */ /* 0x002fe20004800000 */
[----:B--2---:R-:W-:Y:S06]  /*6150*/  @!P5 BRA `(.L_x_98) ;  /* 0x000000000058d947 */ /* 0x004fec0003800000 */
[----:B------:R-:W-:Y:S01]  /*6160*/  IMAD.MOV.U32 R75, RZ, RZ, RZ ;  /* 0x000000ffff4b7224 */ /* 0x000fe200078e00ff */
[----:B------:R-:W-:Y:S01]  /*6170*/  ISETP.NE.AND P1, PT, R47, RZ, PT ;  /* 0x000000ff2f00720c */ /* 0x000fe20003f25270 */
[----:B------:R-:W-:Y:S01]  /*6180*/  BSSY B0, `(.L_x_99) ;  /* 0x000000c000007945 */ /* 0x000fe20003800000 */
[----:B------:R-:W-:Y:S02]  /*6190*/  CS2R R50, SRZ ;  /* 0x0000000000327805 */ /* 0x000fe4000001ff00 */
[----:B------:R-:W-:Y:S02]  /*61a0*/  CS2R R48, SRZ ;  /* 0x0000000000307805 */ /* 0x000fe4000001ff00 */
[----:B------:R-:W-:Y:S02]  /*61b0*/  CS2R R58, SRZ ;  /* 0x00000000003a7805 */ /* 0x000fe4000001ff00 */
[----:B------:R-:W-:Y:S02]  /*61c0*/  CS2R R56, SRZ ;  /* 0x0000000000387805 */ /* 0x000fe4000001ff00 */
[----:B------:R-:W-:Y:S02]  /*61d0*/  CS2R R66, SRZ ;  /* 0x0000000000427805 */ /* 0x000fe4000001ff00 */
[----:B------:R-:W-:Y:S02]  /*61e0*/  CS2R R64, SRZ ;  /* 0x0000000000407805 */ /* 0x000fe4000001ff00 */
[----:B------:R-:W-:Y:S01]  /*61f0*/  CS2R R72, SRZ ;  /* 0x0000000000487805 */ /* 0x000fe2000001ff00 */
[----:B------:R-:W-:Y:S06]  /*6200*/  @P1 BRA `(.L_x_100) ;  /* 0x00000000000c1947 */ /* 0x000fec0003800000 */
[----:B------:R-:W-:Y:S04]  /*6210*/  SHF.L.U32 R3, R90, 0x1f, RZ ;  /* 0x0000001f5a037819 */ /* 0x000fe800000006ff */
[----:B------:R-:W1:Y:S02]  /*6220*/  SYNCS.PHASECHK.TRANS64.TRYWAIT P1, [UR44+0x40], R3 ;  /* 0x00004003ff0075a7 */ /* 0x000e64000802112c */
[----:B-1----:R-:W-:Y:S05]  /*6230*/  @!P1 BRA `(.L_x_101) ;  /* 0x0000003c00789947 */ /* 0x002fea0003800000 */
.L_x_100:
[----:B------:R-:W-:Y:S05]  /*6240*/  BSYNC B0 ;  /* 0x0000000000007941 */ /* 0x000fea0003800000 */
.L_x_99:
[----:B------:R-:W-:Y:S01]  /*6250*/  ISETP.NE.AND P1, PT, R60, RZ, PT ;  /* 0x000000ff3c00720c */ /* 0x000fe20003f25270 */
[----:B------:R-:W-:Y:S11]  /*6260*/  HFMA2 R46, -RZ, RZ, 0, 5.9604644775390625e-08 ;  /* 0x00000001ff2e7431 */ /* 0x000ff600000001ff */
[----:B------:R-:W-:Y:S01]  /*6270*/  @!UPT UIADD3 URZ, UPT, UPT, URZ, URZ, URZ ;  /* 0x000000fffffff290 */ /* 0x000fe2000fffe0ff */
[----:B------:R2:W1:Y:S04]  /*6280*/  @P1 LDS.128 R48, [R93] ;  /* 0x000000005d301984 */ /* 0x0004680000000c00 */
[----:B------:R2:W1:Y:S04]  /*6290*/  @P1 LDS.128 R56, [R92+0x10] ;  /* 0x000010005c381984 */ /* 0x0004680000000c00 */
[----:B------:R2:W1:Y:S04]  /*62a0*/  @P1 LDS.128 R64, [R91+0x20] ;  /* 0x000020005b401984 */ /* 0x0004680000000c00 */
[----:B------:R2:W1:Y:S02]  /*62b0*/  @P1 LDS.128 R72, [R87+0x30] ;  /* 0x0000300057481984 */ /* 0x0004640000000c00 */
.L_x_98:
[----:B------:R-:W-:Y:S05]  /*62c0*/  BSYNC B1 ;  /* 0x0000000000017941 */ /* 0x000fea0003800000 */
.L_x_97:
[----:B-1----:R-:W-:Y:S04]  /*62d0*/  SHF.R.U32.HI R2, RZ, 0x15, R39 ;  /* 0x00000015ff027819 */ /* 0x002fe80000011627 */
[----:B------:R-:W-:Y:S01]  /*62e0*/  LOP3.LUT P1, RZ, R2, 0x3, R81, 0x48, !PT ;  /* 0x0000000302ff7812 */ /* 0x000fe20007824851 */
[----:B------:R-:W-:Y:S01]  /*62f0*/  @!UPT UIADD3 URZ, UPT, UPT, URZ, URZ, URZ ;  /* 0x000000fffffff290 */ /* 0x000fe2000fffe0ff */
[----:B----4-:R-:W-:Y:S11]  /*6300*/  @P0 BRA `(.L_x_102) ;  /* 0x0000000000080947 */ /* 0x010ff60003800000 */
[----:B------:R-:W1:Y:S02]  /*6310*/  SYNCS.PHASECHK.TRANS64.TRYWAIT P0, [R99+URZ+0xb0], R0 ;  /* 0x0000b000630075a7 */ /* 0x000e6400080011ff */
[----:B-1----:R-:W-:Y:S05]  /*6320*/  @!P0 BRA `(.L_x_103) ;  /* 0x0000003c00548947 */ /* 0x002fea0003800000 */
.L_x_102:
[----:B------:R-:W-:Y:S05]  /*6330*/  @!P1 BRA `(.L_x_104) ;  /* 0x0000000000409947 */ /* 0x000fea0003800000 */
[----:B------:R-:W4:Y:S01]  /*6340*/  LDCU.64 UR8, c[0x4][0x70] ;  /* 0x01000e00ff0877ac */ /* 0x000f220008000a00 */
[----:B------:R-:W-:Y:S01]  /*6350*/  MOV R3, 0x0 ;  /* 0x0000000000037802 */ /* 0x000fe20000000f00 */
[----:B------:R-:W-:Y:S02]  /*6360*/  HFMA2 R12, -RZ, RZ, 0, 5.9604644775390625e-08 ;  /* 0x00000001ff0c7431 */ /* 0x000fe400000001ff */
[----:B------:R-:W-:Y:S02]  /*6370*/  IMAD.MOV.U32 R8, RZ, RZ, 0x192 ;  /* 0x00000192ff087424 */ /* 0x000fe400078e00ff */
[----:B------:R-:W-:Y:S01]  /*6380*/  IMAD.MOV.U32 R13, RZ, RZ, RZ ;  /* 0x000000ffff0d7224 */ /* 0x000fe200078e00ff */
[----:B------:R-:W5:Y:S01]  /*6390*/  LDCU.64 UR6, c[0x4][0x78] ;  /* 0x01000f00ff0677ac */ /* 0x000f620008000a00 */
[----:B------:R-:W1:Y:S01]  /*63a0*/  LDC.64 R2, c[0x4][R3] ;  /* 0x0100000003027b82 */ /* 0x000e620000000a00 */
[----:B------:R-:W2:Y:S01]  /*63b0*/  LDCU.64 UR4, c[0x4][0x10] ;  /* 0x01000200ff0477ac */ /* 0x000ea20008000a00 */
[----:B----4-:R-:W-:Y:S01]  /*63c0*/  MOV R5, UR9 ;  /* 0x0000000900057c02 */ /* 0x010fe20008000f00 */
[----:B------:R-:W-:Y:S01]  /*63d0*/  IMAD.U32 R4, RZ, RZ, UR8 ;  /* 0x00000008ff047e24 */ /* 0x000fe2000f8e00ff */
[----:B-----5:R-:W-:Y:S01]  /*63e0*/  MOV R7, UR7 ;  /* 0x0000000700077c02 */ /* 0x020fe20008000f00 */
[----:B------:R-:W-:Y:S01]  /*63f0*/  IMAD.U32 R6, RZ, RZ, UR6 ;  /* 0x00000006ff067e24 */ /* 0x000fe2000f8e00ff */
[----:B--2---:R-:W-:Y:S01]  /*6400*/  MOV R11, UR5 ;  /* 0x00000005000b7c02 */ /* 0x004fe20008000f00 */
[----:B------:R-:W-:Y:S02]  /*6410*/  IMAD.U32 R10, RZ, RZ, UR4 ;  /* 0x00000004ff0a7e24 */ /* 0x000fe4000f8e00ff */
[----:B------:R-:W-:Y:S07]  /*6420*/  LEPC R20, `(.L_x_104) ;  /* 0x000000001014794e */ /* 0x000fee0000000000 */
[----:B-1-3--:R-:W-:Y:S05]  /*6430*/  CALL.ABS.NOINC R2 ;  /* 0x0000000002007343 */ /* 0x00afea0003c00000 */
.L_x_104:
[----:B------:R-:W-:Y:S05]  /*6440*/  WARPSYNC.ALL ;  /* 0x0000000000007948 */ /* 0x000fea0003800000 */
[----:B------:R-:W-:Y:S01]  /*6450*/  R2UR UR4, R39 ;  /* 0x00000000270472ca */ /* 0x000fe200000e0000 */
[--C-:B------:R-:W-:Y:S01]  /*6460*/  HADD2.F32 R40, -RZ, R48.reuse.H0_H0 ;  /* 0x20000030ff287230 */ /* 0x100fe20000004100 */
[----:B------:R-:W-:Y:S01]  /*6470*/  ISETP.NE.AND P0, PT, R95, RZ, PT ;  /* 0x000000ff5f00720c */ /* 0x000fe20003f05270 */
[----:B------:R-:W-:Y:S01]  /*6480*/  HADD2.F32 R43, -RZ, R48.H1_H1 ;  /* 0x30000030ff2b7230 */ /* 0x000fe20000004100 */
[----:B------:R-:W-:Y:S01]  /*6490*/  BSSY.RECONVERGENT B0, `(.L_x_105) ;  /* 0x0000086000007945 */ /* 0x000fe20003800200 */
[----:B------:R-:W-:Y:S02]  /*64a0*/  HADD2.F32 R42, -RZ, R49.H0_H0 ;  /* 0x20000031ff2a7230 */ /* 0x000fe40000004100 */
[----:B------:R-:W-:Y:S02]  /*64b0*/  HADD2.F32 R45, -RZ, R51.H0_H0 ;  /* 0x20000033ff2d7230 */ /* 0x000fe40000004100 */
[----:B------:R-:W-:Y:S04]  /*64c0*/  HADD2.F32 R44, -RZ, R75.H1_H1 ;  /* 0x3000004bff2c7230 */ /* 0x000fe80000004100 */
[----:B------:R-:W1:Y:S02]  /*64d0*/  LDTM.x32 R4, tmem[UR4] ;  /* 0x00000004000479ee */ /* 0x000e6400082c0000 */
[C---:B-1-3--:R-:W-:Y:S01]  /*64e0*/  FMUL R0, R38.reuse, R4 ;  /* 0x0000000426007220 */ /* 0x04afe20000400000 */
[C---:B------:R-:W-:Y:S01]  /*64f0*/  FMUL R2, R38.reuse, R5 ;  /* 0x0000000526027220 */ /* 0x040fe20000400000 */
[C---:B------:R-:W-:Y:S01]  /*6500*/  FMUL R3, R38.reuse, R6 ;  /* 0x0000000626037220 */ /* 0x040fe20000400000 */
[C---:B------:R-:W-:Y:S01]  /*6510*/  FMUL R7, R38.reuse, R7 ;  /* 0x0000000726077220 */ /* 0x040fe20000400000 */
[C---:B------:R-:W-:Y:S01]  /*6520*/  FFMA R0, R41.reuse, R40, R0 ;  /* 0x0000002829007223 */ /* 0x040fe20000000000 */
[----:B------:R-:W-:Y:S02]  /*6530*/  HADD2.F32 R40, -RZ, R49.H1_H1 ;  /* 0x30000031ff287230 */ /* 0x000fe40000004100 */
[C---:B------:R-:W-:Y:S01]  /*6540*/  FFMA R2, R41.reuse, R43, R2 ;  /* 0x0000002b29027223 */ /* 0x040fe20000000002 */
[C---:B------:R-:W-:Y:S01]  /*6550*/  FFMA R3, R41.reuse, R42, R3 ;  /* 0x0000002a29037223 */ /* 0x040fe20000000003 */
[--C-:B------:R-:W-:Y:S02]  /*6560*/  HADD2.F32 R43, -RZ, R50.reuse.H0_H0 ;  /* 0x20000032ff2b7230 */ /* 0x100fe40000004100 */
[----:B------:R-:W-:Y:S01]  /*6570*/  FMUL R4, R38, R8 ;  /* 0x0000000826047220 */ /* 0x000fe20000400000 */
[----:B------:R-:W-:Y:S01]  /*6580*/  HADD2.F32 R42, -RZ, R50.H1_H1 ;  /* 0x30000032ff2a7230 */ /* 0x000fe20000004100 */
[----:B------:R-:W-:Y:S01]  /*6590*/  F2FP.F16.F32.PACK_AB R52, R2, R0 ;  /* 0x000000000234723e */ /* 0x000fe200000000ff */
[C---:B------:R-:W-:Y:S01]  /*65a0*/  FFMA R7, R41.reuse, R40, R7 ;  /* 0x0000002829077223 */ /* 0x040fe20000000007 */
[----:B------:R-:W-:Y:S01]  /*65b0*/  FFMA R4, R41, R43, R4 ;  /* 0x0000002b29047223 */ /* 0x000fe20000000004 */
[C---:B------:R-:W-:Y:S01]  /*65c0*/  FMUL R5, R38.reuse, R9 ;  /* 0x0000000926057220 */ /* 0x040fe20000400000 */
[C---:B------:R-:W-:Y:S01]  /*65d0*/  FMUL R6, R38.reuse, R10 ;  /* 0x0000000a26067220 */ /* 0x040fe20000400000 */
[----:B------:R-:W-:Y:S01]  /*65e0*/  HADD2.F32 R40, -RZ, R51.H1_H1 ;  /* 0x30000033ff287230 */ /* 0x000fe20000004100 */
[----:B------:R-:W-:Y:S01]  /*65f0*/  F2FP.F16.F32.PACK_AB R53, R7, R3 ;  /* 0x000000030735723e */ /* 0x000fe200000000ff */
[C---:B------:R-:W-:Y:S01]  /*6600*/  FFMA R5, R41.reuse, R42, R5 ;  /* 0x0000002a29057223 */ /* 0x040fe20000000005 */
[----:B------:R-:W-:Y:S01]  /*6610*/  FFMA R6, R41, R45, R6 ;  /* 0x0000002d29067223 */ /* 0x000fe20000000006 */
[C---:B------:R-:W-:Y:S01]  /*6620*/  FMUL R11, R38.reuse, R11 ;  /* 0x0000000b260b7220 */ /* 0x040fe20000400000 */
[--C-:B------:R-:W-:Y:S02]  /*6630*/  HADD2.F32 R43, -RZ, R56.reuse.H0_H0 ;  /* 0x20000038ff2b7230 */ /* 0x100fe40000004100 */
[C---:B------:R-:W-:Y:S01]  /*6640*/  FMUL R8, R38.reuse, R12 ;  /* 0x0000000c26087220 */ /* 0x040fe20000400000 */
[----:B------:R-:W-:Y:S01]  /*6650*/  F2FP.F16.F32.PACK_AB R54, R5, R4 ;  /* 0x000000040536723e */ /* 0x000fe200000000ff */
[C---:B------:R-:W-:Y:S01]  /*6660*/  FFMA R11, R41.reuse, R40, R11 ;  /* 0x00000028290b7223 */ /* 0x040fe2000000000b */
[----:B------:R-:W-:Y:S02]  /*6670*/  HADD2.F32 R40, -RZ, R56.H1_H1 ;  /* 0x30000038ff287230 */ /* 0x000fe40000004100 */
[----:B------:R-:W-:Y:S01]  /*6680*/  FFMA R8, R41, R43, R8 ;  /* 0x0000002b29087223 */ /* 0x000fe20000000008 */
[C---:B------:R-:W-:Y:S01]  /*6690*/  FMUL R9, R38.reuse, R13 ;  /* 0x0000000d26097220 */ /* 0x040fe20000400000 */
[--C-:B------:R-:W-:Y:S01]  /*66a0*/  HADD2.F32 R45, -RZ, R57.reuse.H0_H0 ;  /* 0x20000039ff2d7230 */ /* 0x100fe20000004100 */
[----:B------:R-:W-:Y:S01]  /*66b0*/  F2FP.F16.F32.PACK_AB R55, R11, R6 ;  /* 0x000000060b37723e */ /* 0x000fe200000000ff */
[C---:B------:R-:W-:Y:S01]  /*66c0*/  FMUL R10, R38.reuse, R14 ;  /* 0x0000000e260a7220 */ /* 0x040fe20000400000 */
[----:B------:R-:W-:Y:S02]  /*66d0*/  HADD2.F32 R42, -RZ, R57.H1_H1 ;  /* 0x30000039ff2a7230 */ /* 0x000fe40000004100 */
[C---:B------:R-:W-:Y:S01]  /*66e0*/  FFMA R9, R41.reuse, R40, R9 ;  /* 0x0000002829097223 */ /* 0x040fe20000000009 */
[C---:B------:R-:W-:Y:S01]  /*66f0*/  FMUL R15, R38.reuse, R15 ;  /* 0x0000000f260f7220 */ /* 0x040fe20000400000 */
[----:B------:R1:W-:Y:S01]  /*6700*/  STS.128 [R93], R52 ;  /* 0x000000345d007388 */ /* 0x0003e20000000c00 */
[----:B------:R-:W-:Y:S01]  /*6710*/  FFMA R10, R41, R45, R10 ;  /* 0x0000002d290a7223 */ /* 0x000fe2000000000a */
[--C-:B------:R-:W-:Y:S01]  /*6720*/  HADD2.F32 R40, -RZ, R58.reuse.H0_H0 ;  /* 0x2000003aff287230 */ /* 0x100fe20000004100 */
[----:B------:R-:W-:Y:S01]  /*6730*/  F2FP.F16.F32.PACK_AB R68, R9, R8 ;  /* 0x000000080944723e */ /* 0x000fe200000000ff */
[----:B------:R-:W-:Y:S01]  /*6740*/  FFMA R15, R41, R42, R15 ;  /* 0x0000002a290f7223 */ /* 0x000fe2000000000f */
[C---:B------:R-:W-:Y:S01]  /*6750*/  FMUL R12, R38.reuse, R16 ;  /* 0x00000010260c7220 */ /* 0x040fe20000400000 */
[----:B------:R-:W-:Y:S02]  /*6760*/  HADD2.F32 R42, -RZ, R58.H1_H1 ;  /* 0x3000003aff2a7230 */ /* 0x000fe40000004100 */
[C---:B------:R-:W-:Y:S01]  /*6770*/  FMUL R13, R38.reuse, R17 ;  /* 0x00000011260d7220 */ /* 0x040fe20000400000 */
[--C-:B------:R-:W-:Y:S01]  /*6780*/  HADD2.F32 R43, -RZ, R59.reuse.H0_H0 ;  /* 0x2000003bff2b7230 */ /* 0x100fe20000004100 */
[----:B------:R-:W-:Y:S01]  /*6790*/  F2FP.F16.F32.PACK_AB R69, R15, R10 ;  /* 0x0000000a0f45723e */ /* 0x000fe200000000ff */
[C---:B------:R-:W-:Y:S01]  /*67a0*/  FFMA R12, R41.reuse, R40, R12 ;  /* 0x00000028290c7223 */ /* 0x040fe2000000000c */
[C---:B------:R-:W-:Y:S01]  /*67b0*/  FFMA R13, R41.reuse, R42, R13 ;  /* 0x0000002a290d7223 */ /* 0x040fe2000000000d */
[C---:B------:R-:W-:Y:S01]  /*67c0*/  FMUL R14, R38.reuse, R18 ;  /* 0x00000012260e7220 */ /* 0x040fe20000400000 */
[----:B------:R-:W-:Y:S02]  /*67d0*/  HADD2.F32 R40, -RZ, R59.H1_H1 ;  /* 0x3000003bff287230 */ /* 0x000fe40000004100 */
[C---:B------:R-:W-:Y:S01]  /*67e0*/  FMUL R19, R38.reuse, R19 ;  /* 0x0000001326137220 */ /* 0x040fe20000400000 */
[C---:B------:R-:W-:Y:S01]  /*67f0*/  FMUL R16, R38.reuse, R20 ;  /* 0x0000001426107220 */ /* 0x040fe20000400000 */
[C---:B------:R-:W-:Y:S01]  /*6800*/  FFMA R14, R41.reuse, R43, R14 ;  /* 0x0000002b290e7223 */ /* 0x040fe2000000000e */
[--C-:B------:R-:W-:Y:S02]  /*6810*/  HADD2.F32 R43, -RZ, R64.reuse.H0_H0 ;  /* 0x20000040ff2b7230 */ /* 0x100fe40000004100 */
[C---:B------:R-:W-:Y:S01]  /*6820*/  FFMA R19, R41.reuse, R40, R19 ;  /* 0x0000002829137223 */ /* 0x040fe20000000013 */
[----:B------:R-:W-:Y:S02]  /*6830*/  HADD2.F32 R42, -RZ, R64.H1_H1 ;  /* 0x30000040ff2a7230 */ /* 0x000fe40000004100 */
[C---:B------:R-:W-:Y:S01]  /*6840*/  FMUL R17, R38.reuse, R21 ;  /* 0x0000001526117220 */ /* 0x040fe20000400000 */
[--C-:B------:R-:W-:Y:S02]  /*6850*/  HADD2.F32 R45, -RZ, R65.reuse.H0_H0 ;  /* 0x20000041ff2d7230 */ /* 0x100fe40000004100 */
[C---:B------:R-:W-:Y:S01]  /*6860*/  FMUL R18, R38.reuse, R22 ;  /* 0x0000001626127220 */ /* 0x040fe20000400000 */
[----:B------:R-:W-:Y:S02]  /*6870*/  HADD2.F32 R40, -RZ, R65.H1_H1 ;  /* 0x30000041ff287230 */ /* 0x000fe40000004100 */
[C---:B------:R-:W-:Y:S01]  /*6880*/  FMUL R23, R38.reuse, R23 ;  /* 0x0000001726177220 */ /* 0x040fe20000400000 */
[C---:B------:R-:W-:Y:S01]  /*6890*/  FFMA R16, R41.reuse, R43, R16 ;  /* 0x0000002b29107223 */ /* 0x040fe20000000010 */
[C---:B------:R-:W-:Y:S01]  /*68a0*/  FFMA R17, R41.reuse, R42, R17 ;  /* 0x0000002a29117223 */ /* 0x040fe20000000011 */
[C---:B------:R-:W-:Y:S01]  /*68b0*/  FFMA R18, R41.reuse, R45, R18 ;  /* 0x0000002d29127223 */ /* 0x040fe20000000012 */
[C---:B------:R-:W-:Y:S01]  /*68c0*/  FFMA R23, R41.reuse, R40, R23 ;  /* 0x0000002829177223 */ /* 0x040fe20000000017 */
[--C-:B------:R-:W-:Y:S02]  /*68d0*/  HADD2.F32 R43, -RZ, R66.reuse.H0_H0 ;  /* 0x20000042ff2b7230 */ /* 0x100fe40000004100 */
[C---:B------:R-:W-:Y:S01]  /*68e0*/  FMUL R20, R38.reuse, R24 ;  /* 0x0000001826147220 */ /* 0x040fe20000400000 */
        /* <DEDUP_REMOVED lines=9> */
[----:B------:R-:W-:Y:S01]  /*6980*/  FFMA R27, R41, R42, R27 ;  /* 0x0000002a291b7223 */ /* 0x000fe2000000001b */
[--C-:B------:R-:W-:Y:S02]  /*6990*/  HADD2.F32 R40, -RZ, R72.reuse.H0_H0 ;  /* 0x20000048ff287230 */ /* 0x100fe40000004100 */
[C---:B------:R-:W-:Y:S01]  /*69a0*/  FMUL R24, R38.reuse, R28 ;  /* 0x0000001c26187220 */ /* 0x040fe20000400000 */
[----:B------:R-:W-:Y:S02]  /*69b0*/  HADD2.F32 R42, -RZ, R72.H1_H1 ;  /* 0x30000048ff2a7230 */ /* 0x000fe40000004100 */
[C---:B------:R-:W-:Y:S01]  /*69c0*/  FMUL R25, R38.reuse, R29 ;  /* 0x0000001d26197220 */ /* 0x040fe20000400000 */
[--C-:B------:R-:W-:Y:S02]  /*69d0*/  HADD2.F32 R43, -RZ, R73.reuse.H0_H0 ;  /* 0x20000049ff2b7230 */ /* 0x100fe40000004100 */
[C---:B------:R-:W-:Y:S01]  /*69e0*/  FMUL R26, R38.reuse, R30 ;  /* 0x0000001e261a7220 */ /* 0x040fe20000400000 */
[----:B------:R-:W-:Y:S01]  /*69f0*/  F2FP.F16.F32.PACK_AB R70, R13, R12 ;  /* 0x0000000c0d46723e */ /* 0x000fe200000000ff */
[----:B------:R-:W-:Y:S01]  /*6a00*/  FFMA R24, R41, R40, R24 ;  /* 0x0000002829187223 */ /* 0x000fe20000000018 */
[----:B------:R-:W-:Y:S01]  /*6a10*/  F2FP.F16.F32.PACK_AB R71, R19, R14 ;  /* 0x0000000e1347723e */ /* 0x000fe200000000ff */
[C---:B------:R-:W-:Y:S01]  /*6a20*/  FFMA R25, R41.reuse, R42, R25 ;  /* 0x0000002a29197223 */ /* 0x040fe20000000019 */
[C---:B------:R-:W-:Y:S01]  /*6a30*/  FFMA R26, R41.reuse, R43, R26 ;  /* 0x0000002b291a7223 */ /* 0x040fe2000000001a */
[----:B------:R-:W-:Y:S02]  /*6a40*/  HADD2.F32 R40, -RZ, R73.H1_H1 ;  /* 0x30000049ff287230 */ /* 0x000fe40000004100 */
[C---:B------:R-:W-:Y:S01]  /*6a50*/  FMUL R31, R38.reuse, R31 ;  /* 0x0000001f261f7220 */ /* 0x040fe20000400000 */
[----:B------:R1:W-:Y:S01]  /*6a60*/  STS.128 [R92+0x10], R68 ;  /* 0x000010445c007388 */ /* 0x0003e20000000c00 */
[--C-:B------:R-:W-:Y:S02]  /*6a70*/  HADD2.F32 R43, -RZ, R74.reuse.H0_H0 ;  /* 0x2000004aff2b7230 */ /* 0x100fe40000004100 */
[C---:B------:R-:W-:Y:S01]  /*6a80*/  FMUL R28, R38.reuse, R32 ;  /* 0x00000020261c7220 */ /* 0x040fe20000400000 */
[----:B------:R-:W-:Y:S02]  /*6a90*/  HADD2.F32 R42, -RZ, R74.H1_H1 ;  /* 0x3000004aff2a7230 */ /* 0x000fe40000004100 */
[C---:B------:R-:W-:Y:S01]  /*6aa0*/  FMUL R29, R38.reuse, R33 ;  /* 0x00000021261d7220 */ /* 0x040fe20000400000 */
[----:B------:R-:W-:Y:S02]  /*6ab0*/  HADD2.F32 R45, -RZ, R75.H0_H0 ;  /* 0x2000004bff2d7230 */ /* 0x000fe40000004100 */
[C---:B------:R-:W-:Y:S01]  /*6ac0*/  FMUL R30, R38.reuse, R34 ;  /* 0x00000022261e7220 */ /* 0x040fe20000400000 */
[----:B------:R-:W-:Y:S01]  /*6ad0*/  FFMA R31, R41, R40, R31 ;  /* 0x00000028291f7223 */ /* 0x000fe2000000001f */
[----:B------:R-:W-:Y:S01]  /*6ae0*/  FMUL R35, R38, R35 ;  /* 0x0000002326237220 */ /* 0x000fe20000400000 */
[----:B------:R-:W-:Y:S01]  /*6af0*/  F2FP.F16.F32.PACK_AB R100, R17, R16 ;  /* 0x000000101164723e */ /* 0x000fe200000000ff */
[----:B------:R-:W-:Y:S01]  /*6b00*/  FFMA R28, R41, R43, R28 ;  /* 0x0000002b291c7223 */ /* 0x000fe2000000001c */
[----:B------:R-:W-:Y:S01]  /*6b10*/  F2FP.F16.F32.PACK_AB R101, R23, R18 ;  /* 0x000000121765723e */ /* 0x000fe200000000ff */
[----:B------:R-:W-:Y:S01]  /*6b20*/  FFMA R29, R41, R42, R29 ;  /* 0x0000002a291d7223 */ /* 0x000fe2000000001d */
[----:B------:R-:W-:Y:S01]  /*6b30*/  F2FP.F16.F32.PACK_AB R102, R21, R20 ;  /* 0x000000141566723e */ /* 0x000fe200000000ff */
[----:B------:R-:W-:Y:S01]  /*6b40*/  FFMA R30, R41, R45, R30 ;  /* 0x0000002d291e7223 */ /* 0x000fe2000000001e */
[----:B------:R-:W-:Y:S01]  /*6b50*/  F2FP.F16.F32.PACK_AB R103, R27, R22 ;  /* 0x000000161b67723e */ /* 0x000fe200000000ff */
[----:B------:R-:W-:Y:S01]  /*6b60*/  FFMA R35, R41, R44, R35 ;  /* 0x0000002c29237223 */ /* 0x000fe20000000023 */
[----:B------:R-:W-:Y:S02]  /*6b70*/  F2FP.F16.F32.PACK_AB R104, R25, R24 ;  /* 0x000000181968723e */ /* 0x000fe400000000ff */
[----:B------:R-:W-:Y:S01]  /*6b80*/  F2FP.F16.F32.PACK_AB R105, R31, R26 ;  /* 0x0000001a1f69723e */ /* 0x000fe200000000ff */
[----:B------:R1:W-:Y:S01]  /*6b90*/  STS.128 [R91+0x20], R100 ;  /* 0x000020645b007388 */ /* 0x0003e20000000c00 */
[----:B------:R-:W-:Y:S02]  /*6ba0*/  F2FP.F16.F32.PACK_AB R106, R29, R28 ;  /* 0x0000001c1d6a723e */ /* 0x000fe400000000ff */
[----:B------:R-:W-:Y:S05]  /*6bb0*/  F2FP.F16.F32.PACK_AB R107, R35, R30 ;  /* 0x0000001e236b723e */ /* 0x000fea00000000ff */
[----:B------:R1:W-:Y:S01]  /*6bc0*/  STS.128 [R87+0x30], R104 ;  /* 0x0000306857007388 */ /* 0x0003e20000000c00 */
[----:B------:R-:W-:Y:S01]  /*6bd0*/  @!PT LDS RZ, [RZ] ;  /* 0x00000000fffff984 */ /* 0x000fe20000000800 */
[----:B------:R-:W-:Y:S01]  /*6be0*/  @!PT LDS RZ, [RZ] ;  /* 0x00000000fffff984 */ /* 0x000fe20000000800 */
[----:B------:R-:W-:Y:S01]  /*6bf0*/  @!PT LDS RZ, [RZ] ;  /* 0x00000000fffff984 */ /* 0x000fe20000000800 */
[----:B------:R-:W-:Y:S01]  /*6c00*/  @!PT LDS RZ, [RZ] ;  /* 0x00000000fffff984 */ /* 0x000fe20000000800 */
[----:B------:R3:W-:Y:S07]  /*6c10*/  MEMBAR.ALL.CTA ;  /* 0x0000000000007992 */ /* 0x0007ee0000008000 */
[----:B---3--:R-:W3:Y:S02]  /*6c20*/  FENCE.VIEW.ASYNC.S ;  /* 0x00000000000073c6 */ /* 0x008ee40000000000 */
[----:B---3--:R-:W-:Y:S06]  /*6c30*/  BAR.SYNC.DEFER_BLOCKING 0x1, 0x80 ;  /* 0x0042000000007b1d */ /* 0x008fec0000010000 */
[----:B------:R-:W-:Y:S05]  /*6c40*/  @P0 BRA `(.L_x_106) ;  /* 0x0000000000280947 */ /* 0x000fea0003800000 */
[----:B------:R-:W3:Y:S01]  /*6c50*/  LDCU.64 UR6, c[0x0][0x348] ;  /* 0x00006900ff0677ac */ /* 0x000ee20008000a00 */
[----:B------:R-:W-:Y:S01]  /*6c60*/  UIADD3 UR4, UPT, UPT, UR44, 0x200, URZ ;  /* 0x000002002c047890 */ /* 0x000fe2000fffe0ff */
[----:B------:R-:W-:Y:S05]  /*6c70*/  UMOV UR51, UR36 ;  /* 0x0000002400337c82 */ /* 0x000fea0008000000 */
[----:B------:R-:W-:Y:S04]  /*6c80*/  MOV R84, UR4 ;  /* 0x0000000400547c02 */ /* 0x000fe80008000f00 */
[----:B------:R-:W-:Y:S01]  /*6c90*/  R2UR UR48, R84 ;  /* 0x00000000543072ca */ /* 0x000fe200000e0000 */
[----:B---3--:R-:W-:Y:S04]  /*6ca0*/  UIADD3 UR4, UP0, UPT, UR6, 0x680, URZ ;  /* 0x0000068006047890 */ /* 0x008fe8000ff1e0ff */
[----:B------:R-:W-:Y:S09]  /*6cb0*/  UIADD3.X UR5, UPT, UPT, URZ, UR7, URZ, UP0, !UPT ;  /* 0x00000007ff057290 */ /* 0x000ff200087fe4ff */
[----:B------:R3:W-:Y:S01]  /*6cc0*/  UTMASTG.3D [UR48], [UR4] ;  /* 0x00000030040073b5 */ /* 0x0007e20008010000 */
[----:B------:R0:W-:Y:S01]  /*6cd0*/  UTMACMDFLUSH ;  /* 0x00000000000079b7 */ /* 0x0001e20000000000 */
[----:B---3--:R-:W-:Y:S04]  /*6ce0*/  DEPBAR.LE SB0, 0x1 ;  /* 0x000080400000791a */ /* 0x008fe80000000000 */
.L_x_106:
[----:B------:R-:W-:Y:S05]  /*6cf0*/  BSYNC.RECONVERGENT B0 ;  /* 0x0000000000007941 */ /* 0x000fea0003800200 */
.L_x_105:
[----:B------:R-:W-:Y:S01]  /*6d00*/  BAR.SYNC.DEFER_BLOCKING 0x1, 0x80 ;  /* 0x0042000000007b1d */ /* 0x000fe20000010000 */
[----:B------:R-:W-:Y:S01]  /*6d10*/  ISETP.NE.AND P1, PT, R98, RZ, PT ;  /* 0x000000ff6200720c */ /* 0x000fe20003f25270 */
[----:B------:R-:W-:Y:S01]  /*6d20*/  UISETP.NE.AND UP0, UPT, UR52, URZ, UPT ;  /* 0x000000ff3400728c */ /* 0x000fe2000bf05270 */
[----:B------:R-:W-:Y:S11]  /*6d30*/  LEA R3, R46, UR44, 0x3 ;  /* 0x0000002c2e037c11 */ /* 0x000ff6000f8e18ff */
[----:B------:R-:W-:Y:S01]  /*6d40*/  @P1 SHF.L.U32 R2, R90, 0x1f, RZ ;  /* 0x0000001f5a021819 */ /* 0x000fe200000006ff */
[----:B------:R-:W-:Y:S06]  /*6d50*/  BRA.U !UP0, `(.L_x_107) ;  /* 0x0000000108247547 */ /* 0x000fec000b800000 */
[----:B------:R-:W-:Y:S01]  /*6d60*/  IMAD.U32 R5, RZ, RZ, UR46 ;  /* 0x0000002eff057e24 */ /* 0x000fe2000f8e00ff */
[----:B------:R-:W-:Y:S01]  /*6d70*/  MOV R0, UR47 ;  /* 0x0000002f00007c02 */ /* 0x000fe20008000f00 */
[----:B------:R-:W-:Y:S03]  /*6d80*/  UIADD3 UR4, UPT, UPT, UR46, 0x1, URZ ;  /* 0x000000012e047890 */ /* 0x000fe6000fffe0ff */
[----:B------:R-:W-:Y:S01]  /*6d90*/  @P1 LEA R5, R5, UR44, 0x3 ;  /* 0x0000002c05051c11 */ /* 0x000fe2000f8e18ff */
[----:B------:R-:W-:Y:S04]  /*6da0*/  UISETP.NE.AND UP0, UPT, UR4, 0x4, UPT ;  /* 0x000000040400788c */ /* 0x000fe8000bf05270 */
[----:B------:R-:W-:Y:S01]  /*6db0*/  @P1 VIADD R5, R5, 0x60 ;  /* 0x0000006005051836 */ /* 0x000fe20000000000 */
[----:B------:R-:W-:Y:S04]  /*6dc0*/  USEL UR46, UR4, URZ, UP0 ;  /* 0x000000ff042e7287 */ /* 0x000fe80008000000 */
[----:B------:R-:W-:Y:S04]  /*6dd0*/  @P1 PRMT R0, R0, 0x654, R5 ;  /* 0x0000065400001816 */ /* 0x000fe80000000005 */
[----:B------:R3:W-:Y:S04]  /*6de0*/  @P1 SYNCS.ARRIVE.TRANS64.RED.A1T0 RZ, [R0+URZ], RZ ;  /* 0x000000ff00ff19a7 */ /* 0x0007e800081004ff */
.L_x_107:
[----:B------:R-:W4:Y:S01]  /*6df0*/  @P1 SYNCS.PHASECHK.TRANS64.TRYWAIT P0, [R3+URZ+0x40], R2 ;  /* 0x00004002030015a7 */ /* 0x000f2200080011ff */
[----:B------:R-:W-:Y:S01]  /*6e00*/  BSSY B1, `(.L_x_108) ;  /* 0x0000016000017945 */ /* 0x000fe20003800000 */
[----:B----4-:R-:W-:Y:S03]  /*6e10*/  @P1 SEL R47, RZ, 0x1, !P0 ;  /* 0x00000001ff2f1807 */ /* 0x010fe60004000000 */
[----:B------:R-:W-:Y:S05]  /*6e20*/  @!P1 BRA `(.L_x_109) ;  /* 0x00000000004c9947 */ /* 0x000fea0003800000 */
[----:B------:R-:W-:Y:S01]  /*6e30*/  ISETP.NE.AND P0, PT, R47, RZ, PT ;  /* 0x000000ff2f00720c */ /* 0x000fe20003f05270 */
[----:B------:R-:W-:Y:S01]  /*6e40*/  BSSY B0, `(.L_x_110) ;  /* 0x000000b000007945 */ /* 0x000fe20003800000 */
[----:B------:R-:W-:Y:S11]  /*6e50*/  ISETP.NE.AND P1, PT, R60, RZ, PT ;  /* 0x000000ff3c00720c */ /* 0x000ff60003f25270 */
[----:B------:R-:W-:Y:S02]  /*6e60*/  @!UPT UIADD3 URZ, UPT, UPT, URZ, URZ, URZ ;  /* 0x000000fffffff290 */ /* 0x000fe4000fffe0ff */
[C---:B------:R-:W-:Y:S01]  /*6e70*/  @P1 IMAD R6, R46.reuse, 0x2000, R93 ;  /* 0x000020002e061824 */ /* 0x040fe200078e025d */
[C---:B------:R-:W-:Y:S01]  /*6e80*/  @P1 LEA R4, R46.reuse, R91, 0xd ;  /* 0x0000005b2e041211 */ /* 0x040fe200078e68ff */
[C---:B------:R-:W-:Y:S02]  /*6e90*/  @P1 IMAD R5, R46.reuse, 0x2000, R92 ;  /* 0x000020002e051824 */ /* 0x040fe400078e025c */
[----:B------:R-:W-:Y:S01]  /*6ea0*/  @P1 IMAD R2, R46, 0x2000, R87 ;  /* 0x000020002e021824 */ /* 0x000fe200078e0257 */
[----:B------:R-:W-:Y:S06]  /*6eb0*/  @P0 BRA `(.L_x_111) ;  /* 0x00000000000c0947 */ /* 0x000fec0003800000 */
[----:B---3--:R-:W-:Y:S04]  /*6ec0*/  SHF.L.U32 R0, R90, 0x1f, RZ ;  /* 0x0000001f5a007819 */ /* 0x008fe800000006ff */
[----:B------:R-:W3:Y:S02]  /*6ed0*/  SYNCS.PHASECHK.TRANS64.TRYWAIT P0, [R3+URZ+0x40], R0 ;  /* 0x00004000030075a7 */ /* 0x000ee400080011ff */
[----:B---3--:R-:W-:Y:S05]  /*6ee0*/  @!P0 BRA `(.L_x_112) ;  /* 0x0000003000788947 */ /* 0x008fea0003800000 */
.L_x_111:
[----:B------:R-:W-:Y:S05]  /*6ef0*/  BSYNC B0 ;  /* 0x0000000000007941 */ /* 0x000fea0003800000 */
.L_x_110:
[----:B------:R-:W-:Y:S02]  /*6f00*/  ISETP.NE.AND P0, PT, R60, RZ, PT ;  /* 0x000000ff3c00720c */ /* 0x000fe40003f05270 */
[----:B------:R-:W-:Y:S11]  /*6f10*/  IADD3 R46, PT, PT, R46, 0x1, RZ ;  /* 0x000000012e2e7810 */ /* 0x000ff60007ffe0ff */
[----:B------:R4:W1:Y:S04]  /*6f20*/  @P0 LDS.128 R48, [R6] ;  /* 0x0000000006300984 */ /* 0x0008680000000c00 */
[----:B------:R4:W1:Y:S04]  /*6f30*/  @P0 LDS.128 R56, [R5+0x10] ;  /* 0x0000100005380984 */ /* 0x0008680000000c00 */
[----:B------:R4:W1:Y:S04]  /*6f40*/  @P0 LDS.128 R64, [R4+0x20] ;  /* 0x0000200004400984 */ /* 0x0008680000000c00 */
[----:B------:R4:W1:Y:S02]  /*6f50*/  @P0 LDS.128 R72, [R2+0x30] ;  /* 0x0000300002480984 */ /* 0x0008640000000c00 */
.L_x_109:
[----:B------:R-:W-:Y:S05]  /*6f60*/  BSYNC B1 ;  /* 0x0000000000017941 */ /* 0x000fea0003800000 */
.L_x_108:
[----:B---3--:R-:W-:Y:S05]  /*6f70*/  VIADD R0, R39, 0x20 ;  /* 0x0000002027007836 */ /* 0x008fea0000000000 */
[----:B------:R-:W-:Y:S04]  /*6f80*/  SHF.R.U32.HI R0, RZ, 0x15, R0 ;  /* 0x00000015ff007819 */ /* 0x000fe80000011600 */
[----:B------:R-:W-:Y:S11]  /*6f90*/  LOP3.LUT P0, RZ, R0, 0x3, R81, 0x48, !PT ;  /* 0x0000000300ff7812 */ /* 0x000ff60007804851 */
[----:B------:R-:W-:Y:S02]  /*6fa0*/  @!UPT UIADD3 URZ, UPT, UPT, URZ, URZ, URZ ;  /* 0x000000fffffff290 */ /* 0x000fe4000fffe0ff */
[----:B------:R-:W-:Y:S05]  /*6fb0*/  @!P0 BRA `(.L_x_113) ;  /* 0x0000000000408947 */ /* 0x000fea0003800000 */
[----:B------:R-:W3:Y:S01]  /*6fc0*/  LDCU.64 UR8, c[0x4][0x70] ;  /* 0x01000e00ff0877ac */ /* 0x000ee20008000a00 */
[----:B------:R-:W-:Y:S01]  /*6fd0*/  MOV R3, 0x0 ;  /* 0x0000000000037802 */ /* 0x000fe20000000f00 */
[----:B------:R-:W-:Y:S02]  /*6fe0*/  HFMA2 R12, -RZ, RZ, 0, 5.9604644775390625e-08 ;  /* 0x00000001ff0c7431 */ /* 0x000fe400000001ff */
[----:B------:R-:W-:Y:S02]  /*6ff0*/  IMAD.MOV.U32 R8, RZ, RZ, 0x192 ;  /* 0x00000192ff087424 */ /* 0x000fe400078e00ff */
[----:B------:R-:W-:Y:S01]  /*7000*/  IMAD.MOV.U32 R13, RZ, RZ, RZ ;  /* 0x000000ffff0d7224 */ /* 0x000fe200078e00ff */
[----:B------:R-:W5:Y:S01]  /*7010*/  LDCU.64 UR6, c[0x4][0x78] ;  /* 0x01000f00ff0677ac */ /* 0x000f620008000a00 */
[----:B----4-:R-:W4:Y:S01]  /*7020*/  LDC.64 R2, c[0x4][R3] ;  /* 0x0100000003027b82 */ /* 0x010f220000000a00 */
[----:B------:R-:W2:Y:S01]  /*7030*/  LDCU.64 UR4, c[0x4][0x10] ;  /* 0x01000200ff0477ac */ /* 0x000ea20008000a00 */
[----:B---3--:R-:W-:Y:S01]  /*7040*/  MOV R5, UR9 ;  /* 0x0000000900057c02 */ /* 0x008fe20008000f00 */
[----:B------:R-:W-:Y:S01]  /*7050*/  IMAD.U32 R4, RZ, RZ, UR8 ;  /* 0x00000008ff047e24 */ /* 0x000fe2000f8e00ff */
[----:B-----5:R-:W-:Y:S01]  /*7060*/  MOV R7, UR7 ;  /* 0x0000000700077c02 */ /* 0x020fe20008000f00 */
[----:B------:R-:W-:Y:S01]  /*7070*/  IMAD.U32 R6, RZ, RZ, UR6 ;  /* 0x00000006ff067e24 */ /* 0x000fe2000f8e00ff */
[----:B--2---:R-:W-:Y:S01]  /*7080*/  MOV R11, UR5 ;  /* 0x00000005000b7c02 */ /* 0x004fe20008000f00 */
[----:B------:R-:W-:Y:S02]  /*7090*/  IMAD.U32 R10, RZ, RZ, UR4 ;  /* 0x00000004ff0a7e24 */ /* 0x000fe4000f8e00ff */
[----:B------:R-:W-:Y:S07]  /*70a0*/  LEPC R20, `(.L_x_113) ;  /* 0x000000001014794e */ /* 0x000fee0000000000 */
[----:B-1--4-:R-:W-:Y:S05]  /*70b0*/  CALL.ABS.NOINC R2 ;  /* 0x0000000002007343 */ /* 0x012fea0003c00000 */
.L_x_113:
[----:B------:R-:W-:Y:S05]  /*70c0*/  WARPSYNC.ALL ;  /* 0x0000000000007948 */ /* 0x000fea0003800000 */
[----:B------:R-:W-:Y:S01]  /*70d0*/  R2UR UR4, R39 ;  /* 0x00000000270472ca */ /* 0x000fe200000e0000 */
[--C-:B-1----:R-:W-:Y:S01]  /*70e0*/  HADD2.F32 R40, -RZ, R48.reuse.H0_H0 ;  /* 0x20000030ff287230 */ /* 0x102fe20000004100 */
[----:B------:R-:W-:Y:S01]  /*70f0*/  ISETP.NE.AND P6, PT, R98, RZ, PT ;  /* 0x000000ff6200720c */ /* 0x000fe20003fc5270 */
[----:B------:R-:W-:Y:S01]  /*7100*/  HADD2.F32 R43, -RZ, R48.H1_H1 ;  /* 0x30000030ff2b7230 */ /* 0x000fe20000004100 */
[----:B------:R-:W-:Y:S01]  /*7110*/  MOV R52, UR46 ;  /* 0x0000002e00347c02 */ /* 0x000fe20008000f00 */
[----:B------:R-:W-:Y:S01]  /*7120*/  HADD2.F32 R42, -RZ, R49.H1_H1 ;  /* 0x30000031ff2a7230 */ /* 0x000fe20000004100 */
[----:B------:R-:W-:Y:S01]  /*7130*/  MOV R61, UR47 ;  /* 0x0000002f003d7c02 */ /* 0x000fe20008000f00 */
[----:B------:R-:W-:Y:S01]  /*7140*/  HADD2.F32 R45, -RZ, R51.H0_H0 ;  /* 0x20000033ff2d7230 */ /* 0x000fe20000004100 */
[----:B------:R-:W-:Y:S01]  /*7150*/  ISETP.NE.AND P0, PT, R95, RZ, PT ;  /* 0x000000ff5f00720c */ /* 0x000fe20003f05270 */
[----:B------:R-:W-:Y:S01]  /*7160*/  HADD2.F32 R44, -RZ, R75.H1_H1 ;  /* 0x3000004bff2c7230 */ /* 0x000fe20000004100 */
[----:B------:R-:W-:Y:S01]  /*7170*/  BSSY.RECONVERGENT B0, `(.L_x_114) ;  /* 0x0000088000007945 */ /* 0x000fe20003800200 */
[----:B------:R-:W-:Y:S02]  /*7180*/  LEA R62, R46, UR44, 0x3 ;  /* 0x0000002c2e3e7c11 */ /* 0x000fe4000f8e18ff */
[----:B----4-:R-:W1:Y:S02]  /*7190*/  LDTM.x32 R4, tmem[UR4+0x20] ;  /* 0x00002004000479ee */ /* 0x010e6400082c0000 */
[----:B------:R-:W-:Y:S02]  /*71a0*/  @P6 LEA R52, R52, UR44, 0x3 ;  /* 0x0000002c34346c11 */ /* 0x000fe4000f8e18ff */
[----:B------:R-:W-:Y:S02]  /*71b0*/  @P6 SHF.L.U32 R63, R90, 0x1f, RZ ;  /* 0x0000001f5a3f6819 */ /* 0x000fe400000006ff */
[----:B------:R-:W-:Y:S04]  /*71c0*/  @P6 IADD3 R52, PT, PT, R52, 0x60, RZ ;  /* 0x0000006034346810 */ /* 0x000fe80007ffe0ff */
[----:B------:R-:W-:Y:S01]  /*71d0*/  @P6 PRMT R61, R61, 0x654, R52 ;  /* 0x000006543d3d6816 */ /* 0x000fe20000000034 */
[C---:B-1----:R-:W-:Y:S01]  /*71e0*/  FMUL R0, R38.reuse, R4 ;  /* 0x0000000426007220 */ /* 0x042fe20000400000 */
[C---:B------:R-:W-:Y:S01]  /*71f0*/  FMUL R2, R38.reuse, R5 ;  /* 0x0000000526027220 */ /* 0x040fe20000400000 */
[C---:B------:R-:W-:Y:S01]  /*7200*/  FMUL R3, R38.reuse, R6 ;  /* 0x0000000626037220 */ /* 0x040fe20000400000 */
[C---:B------:R-:W-:Y:S01]  /*7210*/  FMUL R7, R38.reuse, R7 ;  /* 0x0000000726077220 */ /* 0x040fe20000400000 */
[C---:B------:R-:W-:Y:S01]  /*7220*/  FFMA R0, R41.reuse, R40, R0 ;  /* 0x0000002829007223 */ /* 0x040fe20000000000 */
[----:B------:R-:W-:Y:S02]  /*7230*/  HADD2.F32 R40, -RZ, R49.H0_H0 ;  /* 0x20000031ff287230 */ /* 0x000fe40000004100 */
[C---:B------:R-:W-:Y:S01]  /*7240*/  FFMA R2, R41.reuse, R43, R2 ;  /* 0x0000002b29027223 */ /* 0x040fe20000000002 */
[--C-:B------:R-:W-:Y:S02]  /*7250*/  HADD2.F32 R43, -RZ, R50.reuse.H0_H0 ;  /* 0x20000032ff2b7230 */ /* 0x100fe40000004100 */
[C---:B------:R-:W-:Y:S01]  /*7260*/  FMUL R4, R38.reuse, R8 ;  /* 0x0000000826047220 */ /* 0x040fe20000400000 */
[----:B------:R-:W-:Y:S01]  /*7270*/  FMUL R5, R38, R9 ;  /* 0x0000000926057220 */ /* 0x000fe20000400000 */
[C---:B------:R-:W-:Y:S01]  /*7280*/  FFMA R3, R41.reuse, R40, R3 ;  /* 0x0000002829037223 */ /* 0x040fe20000000003 */
[----:B------:R-:W-:Y:S01]  /*7290*/  HADD2.F32 R40, -RZ, R50.H1_H1 ;  /* 0x30000032ff287230 */ /* 0x000fe20000004100 */
[----:B------:R-:W-:Y:S01]  /*72a0*/  F2FP.F16.F32.PACK_AB R52, R2, R0 ;  /* 0x000000000234723e */ /* 0x000fe200000000ff */
[C---:B------:R-:W-:Y:S01]  /*72b0*/  FFMA R7, R41.reuse, R42, R7 ;  /* 0x0000002a29077223 */ /* 0x040fe20000000007 */
[C---:B------:R-:W-:Y:S01]  /*72c0*/  FFMA R4, R41.reuse, R43, R4 ;  /* 0x0000002b29047223 */ /* 0x040fe20000000004 */
[C---:B------:R-:W-:Y:S01]  /*72d0*/  FMUL R6, R38.reuse, R10 ;  /* 0x0000000a26067220 */ /* 0x040fe20000400000 */
[----:B------:R-:W-:Y:S02]  /*72e0*/  HADD2.F32 R42, -RZ, R51.H1_H1 ;  /* 0x30000033ff2a7230 */ /* 0x000fe40000004100 */
[----:B------:R-:W-:Y:S01]  /*72f0*/  FFMA R5, R41, R40, R5 ;  /* 0x0000002829057223 */ /* 0x000fe20000000005 */
[----:B------:R-:W-:Y:S01]  /*7300*/  F2FP.F16.F32.PACK_AB R53, R7, R3 ;  /* 0x000000030735723e */ /* 0x000fe200000000ff */
[----:B------:R-:W-:Y:S01]  /*7310*/  FFMA R6, R41, R45, R6 ;  /* 0x0000002d29067223 */ /* 0x000fe20000000006 */
[C---:B------:R-:W-:Y:S01]  /*7320*/  FMUL R11, R38.reuse, R11 ;  /* 0x0000000b260b7220 */ /* 0x040fe20000400000 */
[--C-:B------:R-:W-:Y:S01]  /*7330*/  HADD2.F32 R40, -RZ, R56.reuse.H0_H0 ;  /* 0x20000038ff287230 */ /* 0x100fe20000004100 */
[----:B------:R-:W-:Y:S01]  /*7340*/  F2FP.F16.F32.PACK_AB R54, R5, R4 ;  /* 0x000000040536723e */ /* 0x000fe200000000ff */
[C---:B------:R-:W-:Y:S01]  /*7350*/  FMUL R8, R38.reuse, R12 ;  /* 0x0000000c26087220 */ /* 0x040fe20000400000 */
[C---:B------:R-:W-:Y:S01]  /*7360*/  FFMA R11, R41.reuse, R42, R11 ;  /* 0x0000002a290b7223 */ /* 0x040fe2000000000b */
[----:B------:R-:W-:Y:S02]  /*7370*/  HADD2.F32 R42, -RZ, R56.H1_H1 ;  /* 0x30000038ff2a7230 */ /* 0x000fe40000004100 */
[C---:B------:R-:W-:Y:S01]  /*7380*/  FMUL R9, R38.reuse, R13 ;  /* 0x0000000d26097220 */ /* 0x040fe20000400000 */
[--C-:B------:R-:W-:Y:S02]  /*7390*/  HADD2.F32 R43, -RZ, R57.reuse.H0_H0 ;  /* 0x20000039ff2b7230 */ /* 0x100fe40000004100 */
[----:B------:R-:W-:Y:S01]  /*73a0*/  FFMA R8, R41, R40, R8 ;  /* 0x0000002829087223 */ /* 0x000fe20000000008 */
[----:B------:R-:W-:Y:S01]  /*73b0*/  F2FP.F16.F32.PACK_AB R55, R11, R6 ;  /* 0x000000060b37723e */ /* 0x000fe200000000ff */
[----:B------:R-:W-:Y:S01]  /*73c0*/  FFMA R9, R41, R42, R9 ;  /* 0x0000002a29097223 */ /* 0x000fe20000000009 */
[C---:B------:R-:W-:Y:S01]  /*73d0*/  FMUL R10, R38.reuse, R14 ;  /* 0x0000000e260a7220 */ /* 0x040fe20000400000 */
[----:B------:R-:W-:Y:S02]  /*73e0*/  HADD2.F32 R40, -RZ, R57.H1_H1 ;  /* 0x30000039ff287230 */ /* 0x000fe40000004100 */
[C---:B------:R-:W-:Y:S01]  /*73f0*/  FMUL R15, R38.reuse, R15 ;  /* 0x0000000f260f7220 */ /* 0x040fe20000400000 */
[----:B------:R1:W-:Y:S01]  /*7400*/  STS.128 [R93+0x2000], R52 ;  /* 0x002000345d007388 */ /* 0x0003e20000000c00 */
[----:B------:R-:W-:Y:S01]  /*7410*/  F2FP.F16.F32.PACK_AB R68, R9, R8 ;  /* 0x000000080944723e */ /* 0x000fe200000000ff */
[C---:B------:R-:W-:Y:S01]  /*7420*/  FFMA R10, R41.reuse, R43, R10 ;  /* 0x0000002b290a7223 */ /* 0x040fe2000000000a */
[--C-:B------:R-:W-:Y:S02]  /*7430*/  HADD2.F32 R43, -RZ, R58.reuse.H0_H0 ;  /* 0x2000003aff2b7230 */ /* 0x100fe40000004100 */
        /* <DEDUP_REMOVED lines=11> */
[--C-:B------:R-:W-:Y:S02]  /*74f0*/  HADD2.F32 R43, -RZ, R64.reuse.H0_H0 ;  /* 0x20000040ff2b7230 */ /* 0x100fe40000004100 */
[C---:B------:R-:W-:Y:S01]  /*7500*/  FFMA R14, R41.reuse, R45, R14 ;  /* 0x0000002d290e7223 */ /* 0x040fe2000000000e */
[C---:B------:R-:W-:Y:S01]  /*7510*/  FMUL R16, R38.reuse, R20 ;  /* 0x0000001426107220 */ /* 0x040fe20000400000 */
        /* <DEDUP_REMOVED lines=17> */
[C---:B------:R-:W-:Y:S01]  /*7630*/  FFMA R20, R41.reuse, R40, R20 ;  /* 0x0000002829147223 */ /* 0x040fe20000000014 */
[C---:B------:R-:W-:Y:S01]  /*7640*/  FFMA R21, R41.reuse, R42, R21 ;  /* 0x0000002a29157223 */ /* 0x040fe20000000015 */
[----:B------:R-:W-:Y:S02]  /*7650*/  HADD2.F32 R40, -RZ, R67.H1_H1 ;  /* 0x30000043ff287230 */ /* 0x000fe40000004100 */
[----:B------:R-:W-:Y:S01]  /*7660*/  FFMA R22, R41, R43, R22 ;  /* 0x0000002b29167223 */ /* 0x000fe20000000016 */
[C---:B------:R-:W-:Y:S01]  /*7670*/  FMUL R27, R38.reuse, R27 ;  /* 0x0000001b261b7220 */ /* 0x040fe20000400000 */
[--C-:B------:R-:W-:Y:S02]  /*7680*/  HADD2.F32 R43, -RZ, R72.reuse.H0_H0 ;  /* 0x20000048ff2b7230 */ /* 0x100fe40000004100 */
[C---:B------:R-:W-:Y:S01]  /*7690*/  FMUL R24, R38.reuse, R28 ;  /* 0x0000001c26187220 */ /* 0x040fe20000400000 */
[----:B------:R-:W-:Y:S02]  /*76a0*/  HADD2.F32 R42, -RZ, R72.H1_H1 ;  /* 0x30000048ff2a7230 */ /* 0x000fe40000004100 */
[C---:B------:R-:W-:Y:S01]  /*76b0*/  FMUL R25, R38.reuse, R29 ;  /* 0x0000001d26197220 */ /* 0x040fe20000400000 */
[--C-:B------:R-:W-:Y:S01]  /*76c0*/  HADD2.F32 R45, -RZ, R73.reuse.H0_H0 ;  /* 0x20000049ff2d7230 */ /* 0x100fe20000004100 */
[----:B------:R-:W-:Y:S01]  /*76d0*/  F2FP.F16.F32.PACK_AB R70, R13, R12 ;  /* 0x0000000c0d46723e */ /* 0x000fe200000000ff */
[C---:B------:R-:W-:Y:S01]  /*76e0*/  FMUL R26, R38.reuse, R30 ;  /* 0x0000001e261a7220 */ /* 0x040fe20000400000 */
[----:B------:R-:W-:Y:S01]  /*76f0*/  F2FP.F16.F32.PACK_AB R71, R19, R14 ;  /* 0x0000000e1347723e */ /* 0x000fe200000000ff */
[C---:B------:R-:W-:Y:S01]  /*7700*/  FFMA R27, R41.reuse, R40, R27 ;  /* 0x00000028291b7223 */ /* 0x040fe2000000001b */
[C---:B------:R-:W-:Y:S01]  /*7710*/  FFMA R24, R41.reuse, R43, R24 ;  /* 0x0000002b29187223 */ /* 0x040fe20000000018 */
[----:B------:R-:W-:Y:S02]  /*7720*/  HADD2.F32 R40, -RZ, R73.H1_H1 ;  /* 0x30000049ff287230 */ /* 0x000fe40000004100 */
[C---:B------:R-:W-:Y:S01]  /*7730*/  FFMA R25, R41.reuse, R42, R25 ;  /* 0x0000002a29197223 */ /* 0x040fe20000000019 */
[----:B------:R1:W-:Y:S01]  /*7740*/  STS.128 [R92+0x2010], R68 ;  /* 0x002010445c007388 */ /* 0x0003e20000000c00 */
[C---:B------:R-:W-:Y:S01]  /*7750*/  FMUL R31, R38.reuse, R31 ;  /* 0x0000001f261f7220 */ /* 0x040fe20000400000 */
[--C-:B------:R-:W-:Y:S02]  /*7760*/  HADD2.F32 R43, -RZ, R74.reuse.H0_H0 ;  /* 0x2000004aff2b7230 */ /* 0x100fe40000004100 */
[C---:B------:R-:W-:Y:S01]  /*7770*/  FFMA R26, R41.reuse, R45, R26 ;  /* 0x0000002d291a7223 */ /* 0x040fe2000000001a */
        /* <DEDUP_REMOVED lines=30> */
[----:B------:R-:W-:Y:S02]  /*7960*/  UIADD3 UR9, UPT, UPT, UR49, 0x20, URZ ;  /* 0x0000002031097890 */ /* 0x000fe4000fffe0ff */
[----:B------:R-:W-:Y:S01]  /*7970*/  UIADD3 UR8, UPT, UPT, UR44, 0x2200, URZ ;  /* 0x000022002c087890 */ /* 0x000fe2000fffe0ff */
[----:B------:R-:W-:Y:S01]  /*7980*/  UMOV UR10, UR50 ;  /* 0x00000032000a7c82 */ /* 0x000fe20008000000 */
[----:B------:R-:W-:Y:S01]  /*7990*/  UMOV UR11, UR36 ;  /* 0x00000024000b7c82 */ /* 0x000fe20008000000 */
[----:B---3--:R-:W-:Y:S04]  /*79a0*/  UIADD3 UR4, UP0, UPT, UR6, 0x680, URZ ;  /* 0x0000068006047890 */ /* 0x008fe8000ff1e0ff */
[----:B------:R-:W-:Y:S09]  /*79b0*/  UIADD3.X UR5, UPT, UPT, URZ, UR7, URZ, UP0, !UPT ;  /* 0x00000007ff057290 */ /* 0x000ff200087fe4ff */
[----:B------:R3:W-:Y:S01]  /*79c0*/  UTMASTG.3D [UR8], [UR4] ;  /* 0x00000008040073b5 */ /* 0x0007e20008010000 */
[----:B------:R0:W-:Y:S01]  /*79d0*/  UTMACMDFLUSH ;  /* 0x00000000000079b7 */ /* 0x0001e20000000000 */
[----:B---3--:R-:W-:Y:S04]  /*79e0*/  DEPBAR.LE SB0, 0x1 ;  /* 0x000080400000791a */ /* 0x008fe80000000000 */
.L_x_115:
[----:B------:R-:W-:Y:S05]  /*79f0*/  BSYNC.RECONVERGENT B0 ;  /* 0x0000000000007941 */ /* 0x000fea0003800200 */
.L_x_114:
[----:B------:R-:W-:Y:S01]  /*7a00*/  BAR.SYNC.DEFER_BLOCKING 0x1, 0x80 ;  /* 0x0042000000007b1d */ /* 0x000fe20000010000 */
[----:B------:R-:W-:Y:S04]  /*7a10*/  UIADD3 UR4, UPT, UPT, UR46, 0x1, URZ ;  /* 0x000000012e047890 */ /* 0x000fe8000fffe0ff */
[----:B------:R-:W-:Y:S04]  /*7a20*/  UISETP.NE.AND UP0, UPT, UR4, 0x4, UPT ;  /* 0x000000040400788c */ /* 0x000fe8000bf05270 */
[----:B------:R-:W-:Y:S01]  /*7a30*/  USEL UR45, UR4, URZ, UP0 ;  /* 0x000000ff042d7287 */ /* 0x000fe20008000000 */
[----:B------:R3:W-:Y:S01]  /*7a40*/  @P6 SYNCS.ARRIVE.TRANS64.RED.A1T0 RZ, [R61+URZ], RZ ;  /* 0x000000ff3dff69a7 */ /* 0x0007e200081004ff */
[----:B------:R-:W-:Y:S01]  /*7a50*/  BSSY B1, `(.L_x_116) ;  /* 0x0000017000017945 */ /* 0x000fe20003800000 */
[----:B------:R-:W4:Y:S02]  /*7a60*/  @P6 SYNCS.PHASECHK.TRANS64.TRYWAIT P0, [R62+URZ+0x40], R63 ;  /* 0x0000403f3e0065a7 */ /* 0x000f2400080011ff */
[----:B----4-:R-:W-:Y:S01]  /*7a70*/  @P6 SEL R47, RZ, 0x1, !P0 ;  /* 0x00000001ff2f6807 */ /* 0x010fe20004000000 */
[----:B---3--:R-:W-:Y:S06]  /*7a80*/  @!P6 BRA `(.L_x_117) ;  /* 0x00000000004ce947 */ /* 0x008fec0003800000 */
        /* <DEDUP_REMOVED lines=9> */
[----:B------:R-:W-:Y:S04]  /*7b20*/  SHF.L.U32 R5, R90, 0x1f, RZ ;  /* 0x0000001f5a057819 */ /* 0x000fe800000006ff */
[----:B------:R-:W3:Y:S02]  /*7b30*/  SYNCS.PHASECHK.TRANS64.TRYWAIT P0, [R62+URZ+0x40], R5 ;  /* 0x000040053e0075a7 */ /* 0x000ee400080011ff */
[----:B---3--:R-:W-:Y:S05]  /*7b40*/  @!P0 BRA `(.L_x_120) ;  /* 0x0000002400748947 */ /* 0x008fea0003800000 */
.L_x_119:
[----:B------:R-:W-:Y:S05]  /*7b50*/  BSYNC B0 ;  /* 0x0000000000007941 */ /* 0x000fea0003800000 */
.L_x_118:
[----:B------:R-:W-:Y:S02]  /*7b60*/  ISETP.NE.AND P0, PT, R60, RZ, PT ;  /* 0x000000ff3c00720c */ /* 0x000fe40003f05270 */
[----:B------:R-:W-:Y:S11]  /*7b70*/  IADD3 R46, PT, PT, R46, 0x1, RZ ;  /* 0x000000012e2e7810 */ /* 0x000ff60007ffe0ff */
[----:B------:R4:W1:Y:S04]  /*7b80*/  @P0 LDS.128 R48, [R4] ;  /* 0x0000000004300984 */ /* 0x0008680000000c00 */
[----:B------:R4:W1:Y:S04]  /*7b90*/  @P0 LDS.128 R56, [R3+0x10] ;  /* 0x0000100003380984 */ /* 0x0008680000000c00 */
[----:B------:R4:W1:Y:S04]  /*7ba0*/  @P0 LDS.128 R64, [R2+0x20] ;  /* 0x0000200002400984 */ /* 0x0008680000000c00 */
[----:B------:R4:W1:Y:S02]  /*7bb0*/  @P0 LDS.128 R72, [R0+0x30] ;  /* 0x0000300000480984 */ /* 0x0008640000000c00 */
.L_x_117:
[----:B------:R-:W-:Y:S05]  /*7bc0*/  BSYNC B1 ;  /* 0x0000000000017941 */ /* 0x000fea0003800000 */
.L_x_116:
[----:B----4-:R-:W-:Y:S05]  /*7bd0*/  VIADD R0, R39, 0x40 ;  /* 0x0000004027007836 */ /* 0x010fea0000000000 */
        /* <DEDUP_REMOVED lines=9> */
[----:B------:R-:W4:Y:S01]  /*7c70*/  LDCU.64 UR6, c[0x4][0x78] ;  /* 0x01000f00ff0677ac */ /* 0x000f220008000a00 */
[----:B------:R-:W1:Y:S01]  /*7c80*/  LDC.64 R2, c[0x4][R3] ;  /* 0x0100000003027b82 */ /* 0x000e620000000a00 */
[----:B------:R-:W5:Y:S01]  /*7c90*/  LDCU.64 UR4, c[0x4][0x10] ;  /* 0x01000200ff0477ac */ /* 0x000f620008000a00 */
[----:B---3--:R-:W-:Y:S01]  /*7ca0*/  MOV R5, UR9 ;  /* 0x0000000900057c02 */ /* 0x008fe20008000f00 */
[----:B------:R-:W-:Y:S01]  /*7cb0*/  IMAD.U32 R4, RZ, RZ, UR8 ;  /* 0x00000008ff047e24 */ /* 0x000fe2000f8e00ff */
[----:B----4-:R-:W-:Y:S01]  /*7cc0*/  MOV R7, UR7 ;  /* 0x0000000700077c02 */ /* 0x010fe20008000f00 */
[----:B------:R-:W-:Y:S01]  /*7cd0*/  IMAD.U32 R6, RZ, RZ, UR6 ;  /* 0x00000006ff067e24 */ /* 0x000fe2000f8e00ff */
[----:B-----5:R-:W-:Y:S01]  /*7ce0*/  MOV R11, UR5 ;  /* 0x00000005000b7c02 */ /* 0x020fe20008000f00 */
[----:B------:R-:W-:Y:S02]  /*7cf0*/  IMAD.U32 R10, RZ, RZ, UR4 ;  /* 0x00000004ff0a7e24 */ /* 0x000fe4000f8e00ff */
[----:B------:R-:W-:Y:S07]  /*7d00*/  LEPC R20, `(.L_x_121) ;  /* 0x000000001014794e */ /* 0x000fee0000000000 */
[----:B-12---:R-:W-:Y:S05]  /*7d10*/  CALL.ABS.NOINC R2 ;  /* 0x0000000002007343 */ /* 0x006fea0003c00000 */
.L_x_121:
        /* <DEDUP_REMOVED lines=12> */
[----:B---3--:R-:W-:Y:S02]  /*7de0*/  LEA R62, R46, UR44, 0x3 ;  /* 0x0000002c2e3e7c11 */ /* 0x008fe4000f8e18ff */
[----:B------:R-:W1:Y:S02]  /*7df0*/  LDTM.x32 R4, tmem[UR4+0x40] ;  /* 0x00004004000479ee */ /* 0x000e6400082c0000 */
        /* <DEDUP_REMOVED lines=133> */
.L_x_123:
[----:B------:R-:W-:Y:S05]  /*8650*/  BSYNC.RECONVERGENT B0 ;  /* 0x0000000000007941 */ /* 0x000fea0003800200 */
.L_x_122:
        /* <DEDUP_REMOVED lines=21> */
.L_x_127:
[----:B------:R-:W-:Y:S05]  /*87b0*/  BSYNC B0 ;  /* 0x0000000000007941 */ /* 0x000fea0003800000 */
.L_x_126:
[----:B------:R-:W-:Y:S11]  /*87c0*/  ISETP.NE.AND P0, PT, R60, RZ, PT ;  /* 0x000000ff3c00720c */ /* 0x000ff60003f05270 */
[----:B------:R-:W-:Y:S02]  /*87d0*/  @!UPT UIADD3 URZ, UPT, UPT, URZ, URZ, URZ ;  /* 0x000000fffffff290 */ /* 0x000fe4000fffe0ff */
[----:B------:R4:W1:Y:S04]  /*87e0*/  @P0 LDS.128 R48, [R3] ;  /* 0x0000000003300984 */ /* 0x0008680000000c00 */
[----:B------:R4:W1:Y:S04]  /*87f0*/  @P0 LDS.128 R56, [R2+0x10] ;  /* 0x0000100002380984 */ /* 0x0008680000000c00 */
[----:B------:R4:W1:Y:S04]  /*8800*/  @P0 LDS.128 R64, [R0+0x20] ;  /* 0x0000200000400984 */ /* 0x0008680000000c00 */
[----:B------:R4:W1:Y:S02]  /*8810*/  @P0 LDS.128 R72, [R46+0x30] ;  /* 0x000030002e480984 */ /* 0x0008640000000c00 */
.L_x_125:
[----:B------:R-:W-:Y:S05]  /*8820*/  BSYNC B1 ;  /* 0x0000000000017941 */ /* 0x000fea0003800000 */
.L_x_124:
        /* <DEDUP_REMOVED lines=21> */
.L_x_129:
[----:B------:R-:W-:Y:S01]  /*8980*/  ISETP.NE.AND P0, PT, R95, RZ, PT ;  /* 0x000000ff5f00720c */ /* 0x000fe20003f05270 */
[----:B------:R-:W-:Y:S05]  /*8990*/  WARPSYNC.ALL ;  /* 0x0000000000007948 */ /* 0x000fea0003800000 */
[----:B------:R-:W-:Y:S01]  /*89a0*/  R2UR UR4, R39 ;  /* 0x00000000270472ca */ /* 0x000fe200000e0000 */
[--C-:B-1----:R-:W-:Y:S01]  /*89b0*/  HADD2.F32 R40, -RZ, R48.reuse.H0_H0 ;  /* 0x20000030ff287230 */ /* 0x102fe20000004100 */
[----:B------:R-:W-:Y:S01]  /*89c0*/  R2UR UR5, R99 ;  /* 0x00000000630572ca */ /* 0x000fe200000e0000 */
[----:B------:R-:W-:Y:S01]  /*89d0*/  HADD2.F32 R42, -RZ, R48.H1_H1 ;  /* 0x30000030ff2a7230 */ /* 0x000fe20000004100 */
[----:B------:R-:W-:Y:S01]  /*89e0*/  BSSY.RECONVERGENT B0, `(.L_x_130) ;  /* 0x000008a000007945 */ /* 0x000fe20003800200 */
[--C-:B------:R-:W-:Y:S02]  /*89f0*/  HADD2.F32 R43, -RZ, R49.reuse.H0_H0 ;  /* 0x20000031ff2b7230 */ /* 0x100fe40000004100 */
[----:B------:R-:W-:Y:S02]  /*8a00*/  HADD2.F32 R44, -RZ, R49.H1_H1 ;  /* 0x30000031ff2c7230 */ /* 0x000fe40000004100 */
[--C-:B------:R-:W-:Y:S02]  /*8a10*/  HADD2.F32 R45, -RZ, R50.reuse.H0_H0 ;  /* 0x20000032ff2d7230 */ /* 0x100fe40000004100 */
[----:B------:R-:W-:Y:S02]  /*8a20*/  HADD2.F32 R46, -RZ, R50.H1_H1 ;  /* 0x30000032ff2e7230 */ /* 0x000fe40000004100 */
[----:B---3--:R-:W1:Y:S01]  /*8a30*/  LDTM.x32 R4, tmem[UR4+0x60] ;  /* 0x00006004000479ee */ /* 0x008e6200082c0000 */
[----:B------:R-:W-:Y:S01]  /*8a40*/  NOP ;  /* 0x0000000000007918 */ /* 0x000fe20000000000 */
[----:B------:R-:W-:Y:S01]  /*8a50*/  UIADD3 UR4, UPT, UPT, UR5, 0xd0, URZ ;  /* 0x000000d005047890 */ /* 0x000fe2000fffe0ff */
[--C-:B------:R-:W-:Y:S02]  /*8a60*/  HADD2.F32 R47, -RZ, R51.reuse.H0_H0 ;  /* 0x20000033ff2f7230 */ /* 0x100fe40000004100 */
[----:B------:R-:W-:Y:S01]  /*8a70*/  HADD2.F32 R49, -RZ, R51.H1_H1 ;  /* 0x30000033ff317230 */ /* 0x000fe20000004100 */
[----:B------:R-:W-:Y:S01]  /*8a80*/  UPRMT UR4, UR47, 0x654, UR4 ;  /* 0x000006542f047896 */ /* 0x000fe20008000004 */
[--C-:B------:R-:W-:Y:S02]  /*8a90*/  HADD2.F32 R48, -RZ, R56.reuse.H0_H0 ;  /* 0x20000038ff307230 */ /* 0x100fe40000004100 */
[----:B------:R-:W-:Y:S02]  /*8aa0*/  HADD2.F32 R51, -RZ, R56.H1_H1 ;  /* 0x30000038ff337230 */ /* 0x000fe40000004100 */
[--C-:B------:R-:W-:Y:S02]  /*8ab0*/  HADD2.F32 R50, -RZ, R57.reuse.H0_H0 ;  /* 0x20000039ff327230 */ /* 0x100fe40000004100 */
[----:B------:R-:W-:Y:S02]  /*8ac0*/  HADD2.F32 R52, -RZ, R57.H1_H1 ;  /* 0x30000039ff347230 */ /* 0x000fe40000004100 */
[----:B-1----:R-:W-:Y:S01]  /*8ad0*/  SYNCS.ARRIVE.TRANS64.RED.A1T0 RZ, [UR4], RZ ;  /* 0x000000ffffff79a7 */ /* 0x002fe20008100404 */
[--C-:B------:R-:W-:Y:S02]  /*8ae0*/  HADD2.F32 R53, -RZ, R58.reuse.H0_H0 ;  /* 0x2000003aff357230 */ /* 0x100fe40000004100 */
[----:B------:R-:W-:Y:S02]  /*8af0*/  HADD2.F32 R54, -RZ, R58.H1_H1 ;  /* 0x3000003aff367230 */ /* 0x000fe40000004100 */
[--C-:B------:R-:W-:Y:S02]  /*8b00*/  HADD2.F32 R55, -RZ, R59.reuse.H0_H0 ;  /* 0x2000003bff377230 */ /* 0x100fe40000004100 */
[----:B------:R-:W-:Y:S02]  /*8b10*/  HADD2.F32 R56, -RZ, R59.H1_H1 ;  /* 0x3000003bff387230 */ /* 0x000fe40000004100 */
[C---:B------:R-:W-:Y:S01]  /*8b20*/  FMUL R4, R38.reuse, R4 ;  /* 0x0000000426047220 */ /* 0x040fe20000400000 */
[C---:B------:R-:W-:Y:S01]  /*8b30*/  FMUL R5, R38.reuse, R5 ;  /* 0x0000000526057220 */ /* 0x040fe20000400000 */
[C---:B------:R-:W-:Y:S01]  /*8b40*/  FMUL R6, R38.reuse, R6 ;  /* 0x0000000626067220 */ /* 0x040fe20000400000 */
[C---:B------:R-:W-:Y:S01]  /*8b50*/  FMUL R7, R38.reuse, R7 ;  /* 0x0000000726077220 */ /* 0x040fe20000400000 */
[C---:B------:R-:W-:Y:S01]  /*8b60*/  FFMA R4, R41.reuse, R40, R4 ;  /* 0x0000002829047223 */ /* 0x040fe20000000004 */
[C---:B------:R-:W-:Y:S01]  /*8b70*/  FFMA R5, R41.reuse, R42, R5 ;  /* 0x0000002a29057223 */ /* 0x040fe20000000005 */
[C---:B------:R-:W-:Y:S01]  /*8b80*/  FFMA R6, R41.reuse, R43, R6 ;  /* 0x0000002b29067223 */ /* 0x040fe20000000006 */
[----:B------:R-:W-:Y:S01]  /*8b90*/  FFMA R7, R41, R44, R7 ;  /* 0x0000002c29077223 */ /* 0x000fe20000000007 */
[C---:B------:R-:W-:Y:S01]  /*8ba0*/  FMUL R8, R38.reuse, R8 ;  /* 0x0000000826087220 */ /* 0x040fe20000400000 */
[C---:B------:R-:W-:Y:S01]  /*8bb0*/  FMUL R9, R38.reuse, R9 ;  /* 0x0000000926097220 */ /* 0x040fe20000400000 */
[----:B------:R-:W-:Y:S01]  /*8bc0*/  F2FP.F16.F32.PACK_AB R100, R5, R4 ;  /* 0x000000040564723e */ /* 0x000fe200000000ff */
[C---:B------:R-:W-:Y:S01]  /*8bd0*/  FMUL R0, R38.reuse, R10 ;  /* 0x0000000a26007220 */ /* 0x040fe20000400000 */
[----:B------:R-:W-:Y:S01]  /*8be0*/  F2FP.F16.F32.PACK_AB R101, R7, R6 ;  /* 0x000000060765723e */ /* 0x000fe200000000ff */
[C---:B------:R-:W-:Y:S01]  /*8bf0*/  FFMA R8, R41.reuse, R45, R8 ;  /* 0x0000002d29087223 */ /* 0x040fe20000000008 */
[C---:B------:R-:W-:Y:S01]  /*8c00*/  FFMA R9, R41.reuse, R46, R9 ;  /* 0x0000002e29097223 */ /* 0x040fe20000000009 */
[----:B------:R-:W-:Y:S01]  /*8c10*/  FFMA R0, R41, R47, R0 ;  /* 0x0000002f29007223 */ /* 0x000fe20000000000 */
[C---:B------:R-:W-:Y:S01]  /*8c20*/  FMUL R2, R38.reuse, R11 ;  /* 0x0000000b26027220 */ /* 0x040fe20000400000 */
[C---:B------:R-:W-:Y:S01]  /*8c30*/  FMUL R3, R38.reuse, R12 ;  /* 0x0000000c26037220 */ /* 0x040fe20000400000 */
[C---:B------:R-:W-:Y:S01]  /*8c40*/  FMUL R10, R38.reuse, R13 ;  /* 0x0000000d260a7220 */ /* 0x040fe20000400000 */
[----:B------:R-:W-:Y:S01]  /*8c50*/  F2FP.F16.F32.PACK_AB R102, R9, R8 ;  /* 0x000000080966723e */ /* 0x000fe200000000ff */
[C---:B------:R-:W-:Y:S01]  /*8c60*/  FFMA R2, R41.reuse, R49, R2 ;  /* 0x0000003129027223 */ /* 0x040fe20000000002 */
[C---:B------:R-:W-:Y:S01]  /*8c70*/  FFMA R3, R41.reuse, R48, R3 ;  /* 0x0000003029037223 */ /* 0x040fe20000000003 */
[C---:B------:R-:W-:Y:S01]  /*8c80*/  FFMA R10, R41.reuse, R51, R10 ;  /* 0x00000033290a7223 */ /* 0x040fe2000000000a */
[C---:B------:R-:W-:Y:S01]  /*8c90*/  FMUL R11, R38.reuse, R14 ;  /* 0x0000000e260b7220 */ /* 0x040fe20000400000 */
[C---:B------:R-:W-:Y:S01]  /*8ca0*/  FMUL R15, R38.reuse, R15 ;  /* 0x0000000f260f7220 */ /* 0x040fe20000400000 */
[C---:B------:R-:W-:Y:S01]  /*8cb0*/  FMUL R12, R38.reuse, R16 ;  /* 0x00000010260c7220 */ /* 0x040fe20000400000 */
[C---:B------:R-:W-:Y:S01]  /*8cc0*/  FMUL R13, R38.reuse, R17 ;  /* 0x00000011260d7220 */ /* 0x040fe20000400000 */
[C---:B------:R-:W-:Y:S01]  /*8cd0*/  FFMA R11, R41.reuse, R50, R11 ;  /* 0x00000032290b7223 */ /* 0x040fe2000000000b */
[C---:B------:R-:W-:Y:S01]  /*8ce0*/  FMUL R14, R38.reuse, R18 ;  /* 0x00000012260e7220 */ /* 0x040fe20000400000 */
[C---:B------:R-:W-:Y:S01]  /*8cf0*/  FFMA R15, R41.reuse, R52, R15 ;  /* 0x00000034290f7223 */ /* 0x040fe2000000000f */
[--C-:B------:R-:W-:Y:S02]  /*8d00*/  HADD2.F32 R57, -RZ, R64.reuse.H0_H0 ;  /* 0x20000040ff397230 */ /* 0x100fe40000004100 */
[----:B------:R-:W-:Y:S01]  /*8d10*/  FMUL R19, R38, R19 ;  /* 0x0000001326137220 */ /* 0x000fe20000400000 */
[----:B------:R-:W-:Y:S01]  /*8d20*/  F2FP.F16.F32.PACK_AB R103, R2, R0 ;  /* 0x000000000267723e */ /* 0x000fe200000000ff */
[C---:B------:R-:W-:Y:S01]  /*8d30*/  FFMA R12, R41.reuse, R53, R12 ;  /* 0x00000035290c7223 */ /* 0x040fe2000000000c */
[----:B------:R-:W-:Y:S02]  /*8d40*/  HADD2.F32 R58, -RZ, R64.H1_H1 ;  /* 0x30000040ff3a7230 */ /* 0x000fe40000004100 */
[C---:B------:R-:W-:Y:S01]  /*8d50*/  FMUL R16, R38.reuse, R20 ;  /* 0x0000001426107220 */ /* 0x040fe20000400000 */
[C---:B------:R-:W-:Y:S01]  /*8d60*/  FFMA R13, R41.reuse, R54, R13 ;  /* 0x00000036290d7223 */ /* 0x040fe2000000000d */
[----:B------:R1:W-:Y:S01]  /*8d70*/  STS.128 [R93+0x6000], R100 ;  /* 0x006000645d007388 */ /* 0x0003e20000000c00 */
[--C-:B------:R-:W-:Y:S02]  /*8d80*/  HADD2.F32 R59, -RZ, R65.reuse.H0_H0 ;  /* 0x20000041ff3b7230 */ /* 0x100fe40000004100 */
[C---:B------:R-:W-:Y:S01]  /*8d90*/  FMUL R17, R38.reuse, R21 ;  /* 0x0000001526117220 */ /* 0x040fe20000400000 */
[C---:B------:R-:W-:Y:S01]  /*8da0*/  FFMA R14, R41.reuse, R55, R14 ;  /* 0x00000037290e7223 */ /* 0x040fe2000000000e */
[----:B------:R-:W-:Y:S02]  /*8db0*/  HADD2.F32 R60, -RZ, R65.H1_H1 ;  /* 0x30000041ff3c7230 */ /* 0x000fe40000004100 */
[C---:B------:R-:W-:Y:S01]  /*8dc0*/  FMUL R18, R38.reuse, R22 ;  /* 0x0000001626127220 */ /* 0x040fe20000400000 */
[C---:B------:R-:W-:Y:S01]  /*8dd0*/  FFMA R19, R41.reuse, R56, R19 ;  /* 0x0000003829137223 */ /* 0x040fe20000000013 */
        /* <DEDUP_REMOVED lines=13> */
[----:B------:R-:W-:Y:S01]  /*8eb0*/  FMUL R27, R38, R27 ;  /* 0x0000001b261b7220 */ /* 0x000fe20000400000 */
[----:B------:R-:W-:Y:S01]  /*8ec0*/  F2FP.F16.F32.PACK_AB R104, R10, R3 ;  /* 0x000000030a68723e */ /* 0x000fe200000000ff */
[----:B------:R-:W-:Y:S01]  /*8ed0*/  FFMA R20, R41, R61, R20 ;  /* 0x0000003d29147223 */ /* 0x000fe20000000014 */
[----:B------:R-:W-:Y:S01]  /*8ee0*/  F2FP.F16.F32.PACK_AB R105, R15, R11 ;  /* 0x0000000b0f69723e */ /* 0x000fe200000000ff */
[----:B------:R-:W-:Y:S01]  /*8ef0*/  HADD2.F32 R66, -RZ, R72.H1_H1 ;  /* 0x30000048ff427230 */ /* 0x000fe20000004100 */
[----:B------:R-:W-:Y:S01]  /*8f00*/  F2FP.F16.F32.PACK_AB R106, R13, R12 ;  /* 0x0000000c0d6a723e */ /* 0x000fe200000000ff */
[C---:B------:R-:W-:Y:S01]  /*8f10*/  FMUL R24, R38.reuse, R28 ;  /* 0x0000001c26187220 */ /* 0x040fe20000400000 */
[----:B------:R-:W-:Y:S01]  /*8f20*/  F2FP.F16.F32.PACK_AB R107, R19, R14 ;  /* 0x0000000e136b723e */ /* 0x000fe200000000ff */
[C---:B------:R-:W-:Y:S01]  /*8f30*/  FFMA R21, R41.reuse, R62, R21 ;  /* 0x0000003e29157223 */ /* 0x040fe20000000015 */
[--C-:B------:R-:W-:Y:S02]  /*8f40*/  HADD2.F32 R67, -RZ, R73.reuse.H0_H0 ;  /* 0x20000049ff437230 */ /* 0x100fe40000004100 */
[C---:B------:R-:W-:Y:S01]  /*8f50*/  FMUL R25, R38.reuse, R29 ;  /* 0x0000001d26197220 */ /* 0x040fe20000400000 */
[C---:B------:R-:W-:Y:S01]  /*8f60*/  FFMA R22, R41.reuse, R63, R22 ;  /* 0x0000003f29167223 */ /* 0x040fe20000000016 */
[----:B------:R1:W-:Y:S01]  /*8f70*/  STS.128 [R92+0x6010], R104 ;  /* 0x006010685c007388 */ /* 0x0003e20000000c00 */
        /* <DEDUP_REMOVED lines=48> */
.L_x_131:
[----:B------:R-:W-:Y:S05]  /*9280*/  BSYNC.RECONVERGENT B0 ;  /* 0x0000000000007941 */ /* 0x000fea0003800200 */
.L_x_130:
[----:B------:R-:W-:Y:S01]  /*9290*/  BAR.SYNC.DEFER_BLOCKING 0x1, 0x80 ;  /* 0x0042000000007b1d */ /* 0x000fe20000010000 */
[----:B------:R-:W-:Y:S01]  /*92a0*/  UISETP.NE.AND UP0, UPT, UR52, -0x4, UPT ;  /* 0xfffffffc3400788c */ /* 0x000fe2000bf05270 */
[----:B------:R-:W-:Y:S08]  /*92b0*/  IADD3 R0, PT, PT, R36, 0x1, RZ ;  /* 0x0000000124007810 */ /* 0x000ff00007ffe0ff */
[----:B------:R-:W-:Y:S05]  /*92c0*/  BRA.U !UP0, `(.L_x_132) ;  /* 0x0000000108287547 */ /* 0x000fea000b800000 */
[----:B------:R-:W-:Y:S01]  /*92d0*/  ISETP.NE.AND P0, PT, R98, RZ, PT ;  /* 0x000000ff6200720c */ /* 0x000fe20003f05270 */
[----:B------:R-:W-:Y:S01]  /*92e0*/  IMAD.U32 R3, RZ, RZ, UR46 ;  /* 0x0000002eff037e24 */ /* 0x000fe2000f8e00ff */
[----:B------:R-:W-:Y:S01]  /*92f0*/  UIADD3 UR4, UPT, UPT, UR46, 0x1, URZ ;  /* 0x000000012e047890 */ /* 0x000fe2000fffe0ff */
[----:B------:R-:W-:Y:S03]  /*9300*/  IMAD.U32 R2, RZ, RZ, UR47 ;  /* 0x0000002fff027e24 */ /* 0x000fe6000f8e00ff */
[----:B------:R-:W-:Y:S04]  /*9310*/  UISETP.NE.AND UP0, UPT, UR4, 0x4, UPT ;  /* 0x000000040400788c */ /* 0x000fe8000bf05270 */
[----:B------:R-:W-:Y:S03]  /*9320*/  USEL UR46, UR4, URZ, UP0 ;  /* 0x000000ff042e7287 */ /* 0x000fe60008000000 */
[----:B------:R-:W-:Y:S05]  /*9330*/  @P0 LEA R3, R3, UR44, 0x3 ;  /* 0x0000002c03030c11 */ /* 0x000fea000f8e18ff */
[----:B------:R-:W-:Y:S05]  /*9340*/  @P0 VIADD R3, R3, 0x60 ;  /* 0x0000006003030836 */ /* 0x000fea0000000000 */
[----:B------:R-:W-:Y:S04]  /*9350*/  @P0 PRMT R2, R2, 0x654, R3 ;  /* 0x0000065402020816 */ /* 0x000fe80000000003 */
[----:B------:R3:W-:Y:S03]  /*9360*/  @P0 SYNCS.ARRIVE.TRANS64.RED.A1T0 RZ, [R2+URZ], RZ ;  /* 0x000000ff02ff09a7 */ /* 0x0007e600081004ff */
.L_x_132:
[----:B------:R-:W-:Y:S01]  /*9370*/  R2UR UR4, R82 ;  /* 0x00000000520472ca */ /* 0x000fe200000e0000 */
[----:B------:R-:W-:Y:S01]  /*9380*/  UISETP.NE.AND UP0, UPT, UR62, URZ, UPT ;  /* 0x000000ff3e00728c */ /* 0x000fe2000bf05270 */
[----:B------:R-:W-:Y:S01]  /*9390*/  ISETP.NE.AND P0, PT, R86, 0x2, PT ;  /* 0x000000025600780c */ /* 0x000fe20003f05270 */
[----:B------:R-:W-:Y:S01]  /*93a0*/  UIADD3 UR20, UPT, UPT, UR37, UR63, URZ ;  /* 0x0000003f25147290 */ /* 0x000fe2000fffe0ff */
[----:B------:R-:W-:Y:S01]  /*93b0*/  ISETP.NE.AND P1, PT, R0, 0x4, PT ;  /* 0x000000040000780c */ /* 0x000fe20003f25270 */
[----:B------:R-:W-:Y:S01]  /*93c0*/  UIADD3 UR52, UPT, UPT, UR52, 0x4, URZ ;  /* 0x0000000434347890 */ /* 0x000fe2000fffe0ff */
[----:B------:R-:W-:Y:S01]  /*93d0*/  SEL R3, RZ, 0x1, P0 ;  /* 0x00000001ff037807 */ /* 0x000fe20000000000 */
[----:B------:R-:W-:Y:S01]  /*93e0*/  UMOV UR36, UR61 ;  /* 0x0000003d00247c82 */ /* 0x000fe20008000000 */
[----:B---3--:R-:W-:Y:S02]  /*93f0*/  SEL R2, RZ, 0x1, P1 ;  /* 0x00000001ff027807 */ /* 0x008fe40000800000 */
[----:B------:R-:W-:Y:S02]  /*9400*/  LOP3.LUT R88, R88, R3, RZ, 0x3c, !PT ;  /* 0x0000000358587212 */ /* 0x000fe400078e3cff */
[----:B------:R-:W-:Y:S01]  /*9410*/  LOP3.LUT R89, R89, R2, RZ, 0x3c, !PT ;  /* 0x0000000259597212 */ /* 0x000fe200078e3cff */
[----:B------:R-:W-:Y:S01]  /*9420*/  UIADD3 UR16, UPT, UPT, UR38, UR4, URZ ;  /* 0x0000000426107290 */ /* 0x000fe2000fffe0ff */
[----:B------:R-:W-:Y:S02]  /*9430*/  SEL R86, R86, RZ, P0 ;  /* 0x000000ff56567207 */ /* 0x000fe40000000000 */
[----:B------:R-:W-:Y:S01]  /*9440*/  SEL R36, R0, RZ, P1 ;  /* 0x000000ff00247207 */ /* 0x000fe20000800000 */
[----:B------:R-:W-:Y:S08]  /*9450*/  BRA.U UP0, `(.L_x_133) ;  /* 0xffffffbd00dc7547 */ /* 0x000ff0000b83ffff */
[----:B------:R-:W-:-:S13]  /*9460*/  R2UR UR4, R83 ;  /* 0x00000000530472ca */ /* 0x000fda00000e0000 */
[----:B------:R-:W-:-:S09]  /*9470*/  UISETP.NE.AND UP0, UPT, UR4, URZ, UPT ;  /* 0x000000ff0400728c */ /* 0x000fd2000bf05270 */
[----:B------:R-:W-:Y:S05]  /*9480*/  BRA.U !UP0, `(.L_x_134) ;  /* 0x0000000108487547 */ /* 0x000fea000b800000 */
[----:B------:R-:W3:Y:S02]  /*9490*/  LDCU.64 UR4, c[0x0][0x890] ;  /* 0x00011200ff0477ac */ /* 0x000ee40008000a00 */
[----:B---3--:R-:W-:-:S04]  /*94a0*/  UISETP.NE.U32.AND UP0, UPT, UR4, URZ, UPT ;  /* 0x000000ff0400728c */ /* 0x008fc8000bf05070 */
[----:B------:R-:W-:-:S09]  /*94b0*/  UISETP.NE.AND.EX UP0, UPT, UR5, URZ, UPT, UP0 ;  /* 0x000000ff0500728c */ /* 0x000fd2000bf05300 */
[----:B------:R-:W-:Y:S05]  /*94c0*/  BRA.U UP0, `(.L_x_135) ;  /* 0x00000001000c7547 */ /* 0x000fea000b800000 */
[----:B------:R-:W-:-:S13]  /*94d0*/  FSETP.NEU.AND P0, PT, R41, RZ, PT ;  /* 0x000000ff2900720b */ /* 0x000fda0003f0d000 */
[----:B------:R-:W-:Y:S05]  /*94e0*/  @!P0 EXIT ;  /* 0x000000000000894d */ /* 0x000fea0003800000 */
[----:B------:R-:W-:Y:S05]  /*94f0*/  BRA `(.L_x_134) ;  /* 0x00000000002c7947 */ /* 0x000fea0003800000 */
.L_x_135:
[----:B------:R-:W-:Y:S01]  /*9500*/  ISETP.NE.AND P0, PT, R85, RZ, PT ;  /* 0x000000ff5500720c */ /* 0x000fe20003f05270 */
[----:B------:R-:W-:-:S12]  /*9510*/  BSSY.RECONVERGENT B0, `(.L_x_134) ;  /* 0x0000009000007945 */ /* 0x000fd80003800200 */
[----:B------:R-:W-:Y:S05]  /*9520*/  @P0 BRA `(.L_x_136) ;  /* 0x0000000000140947 */ /* 0x000fea0003800000 */
[----:B------:R-:W3:Y:S02]  /*9530*/  LDCU.64 UR4, c[0x0][0x888] ;  /* 0x00011100ff0477ac */ /* 0x000ee40008000a00 */
[----:B---3--:R-:W-:-:S04]  /*9540*/  ISETP.NE.U32.AND P0, PT, RZ, UR4, PT ;  /* 0x00000004ff007c0c */ /* 0x008fc8000bf05070 */
[----:B------:R-:W-:-:S13]  /*9550*/  ISETP.NE.AND.EX P0, PT, RZ, UR5, PT, P0 ;  /* 0x00000005ff007c0c */ /* 0x000fda000bf05300 */
[----:B------:R-:W-:Y:S05]  /*9560*/  @!P0 EXIT ;  /* 0x000000000000894d */ /* 0x000fea0003800000 */
[----:B------:R-:W-:Y:S05]  /*9570*/  BRA `(.L_x_137) ;  /* 0x0000000000087947 */ /* 0x000fea0003800000 */
.L_x_136:
[----:B------:R-:W-:-:S13]  /*9580*/  FSETP.NEU.AND P0, PT, R41, RZ, PT ;  /* 0x000000ff2900720b */ /* 0x000fda0003f0d000 */
[----:B------:R-:W-:Y:S05]  /*9590*/  @!P0 EXIT ;  /* 0x000000000000894d */ /* 0x000fea0003800000 */
.L_x_137:
[----:B------:R-:W-:Y:S05]  /*95a0*/  BSYNC.RECONVERGENT B0 ;  /* 0x0000000000007941 */ /* 0x000fea0003800200 */
.L_x_134:
[----:B------:R-:W-:Y:S01]  /*95b0*/  ULEA UR4, UR46, UR44, 0x3 ;  /* 0x0000002c2e047291 */ /* 0x000fe2000f8e18ff */
[----:B------:R-:W-:-:S04]  /*95c0*/  DEPBAR.LE SB0, 0x0 ;  /* 0x000080000000791a */ /* 0x000fc80000000000 */
[----:B------:R-:W-:-:S04]  /*95d0*/  UIADD3 UR4, UPT, UPT, UR4, 0x60, URZ ;  /* 0x0000006004047890 */ /* 0x000fc8000fffe0ff */
[----:B------:R-:W-:-:S09]  /*95e0*/  UPRMT UR4, UR47, 0x654, UR4 ;  /* 0x000006542f047896 */ /* 0x000fd20008000004 */
[----:B------:R-:W-:Y:S01]  /*95f0*/  SYNCS.ARRIVE.TRANS64.RED.A1T0 RZ, [UR4], RZ ;  /* 0x000000ffffff79a7 */ /* 0x000fe20008100404 */
[----:B------:R-:W-:Y:S05]  /*9600*/  EXIT ;  /* 0x000000000000794d */ /* 0x000fea0003800000 */
.L_x_24:
[----:B--2---:R2:W3:Y:S02]  /*9610*/  SYNCS.PHASECHK.TRANS64.TRYWAIT P0, [R3+URZ+0x100], R2 ;  /* 0x00010002030075a7 */ /* 0x0044e400080011ff */
[----:B---3--:R-:W-:Y:S05]  /*9620*/  @!P0 NANOSLEEP.SYNCS 0x989680 ;  /* 0x009896800000895d */ /* 0x008fea0003900000 */
[----:B------:R-:W3:Y:S02]  /*9630*/  @!P0 SYNCS.PHASECHK.TRANS64 P0, [R3+URZ+0x100], R2 ;  /* 0x00010002030085a7 */ /* 0x000ee400080010ff */
[----:B---3--:R-:W-:Y:S05]  /*9640*/  @!P0 BRA `(.L_x_24) ;  /* 0xfffffffc00f08947 */ /* 0x008fea000383ffff */
[----:B------:R-:W-:Y:S05]  /*9650*/  BRA `(.L_x_138) ;  /* 0xffffff8000e87947 */ /* 0x000fea000383ffff */
.L_x_27:
[----:B-1----:R-:W-:-:S07]  /*9660*/  MOV R0, UR33 ;  /* 0x0000002100007c02 */ /* 0x002fce0008000f00 */
.L_x_139:
[----:B-1----:R1:W2:Y:S02]  /*9670*/  SYNCS.PHASECHK.TRANS64.TRYWAIT P0, [R0+URZ+0x20], R3 ;  /* 0x00002003000075a7 */ /* 0x0022a400080011ff */
[----:B--2---:R-:W-:Y:S05]  /*9680*/  @!P0 NANOSLEEP.SYNCS 0x989680 ;  /* 0x009896800000895d */ /* 0x004fea0003900000 */
[----:B------:R-:W2:Y:S02]  /*9690*/  @!P0 SYNCS.PHASECHK.TRANS64 P0, [R0+URZ+0x20], R3 ;  /* 0x00002003000085a7 */ /* 0x000ea400080010ff */
[----:B--2---:R-:W-:Y:S05]  /*96a0*/  @!P0 BRA `(.L_x_139) ;  /* 0xfffffffc00f08947 */ /* 0x004fea000383ffff */
[----:B------:R-:W-:Y:S05]  /*96b0*/  BRA `(.L_x_26) ;  /* 0xffffff8400347947 */ /* 0x000fea000383ffff */
.L_x_34:
[----:B-1----:R-:W-:-:S07]  /*96c0*/  MOV R0, UR25 ;  /* 0x0000001900007c02 */ /* 0x002fce0008000f00 */
.L_x_140:
[----:B-1----:R1:W2:Y:S02]  /*96d0*/  SYNCS.PHASECHK.TRANS64.TRYWAIT P0, [R0+URZ+0x20], R3 ;  /* 0x00002003000075a7 */ /* 0x0022a400080011ff */
[----:B--2---:R-:W-:Y:S05]  /*96e0*/  @!P0 NANOSLEEP.SYNCS 0x989680 ;  /* 0x009896800000895d */ /* 0x004fea0003900000 */
[----:B------:R-:W2:Y:S02]  /*96f0*/  @!P0 SYNCS.PHASECHK.TRANS64 P0, [R0+URZ+0x20], R3 ;  /* 0x00002003000085a7 */ /* 0x000ea400080010ff */
[----:B--2---:R-:W-:Y:S05]  /*9700*/  @!P0 BRA `(.L_x_140) ;  /* 0xfffffffc00f08947 */ /* 0x004fea000383ffff */
[----:B------:R-:W-:Y:S05]  /*9710*/  BRA `(.L_x_33) ;  /* 0xffffff88000c7947 */ /* 0x000fea000383ffff */
.L_x_39:
[----:B-1----:R1:W2:Y:S02]  /*9720*/  SYNCS.PHASECHK.TRANS64.TRYWAIT P0, [R3+URZ+0x90], R0 ;  /* 0x00009000030075a7 */ /* 0x0022a400080011ff */
[----:B--2---:R-:W-:Y:S05]  /*9730*/  @!P0 NANOSLEEP.SYNCS 0x989680 ;  /* 0x009896800000895d */ /* 0x004fea0003900000 */
[----:B------:R-:W2:Y:S02]  /*9740*/  @!P0 SYNCS.PHASECHK.TRANS64 P0, [R3+URZ+0x90], R0 ;  /* 0x00009000030085a7 */ /* 0x000ea400080010ff */
[----:B--2---:R-:W-:Y:S05]  /*9750*/  @!P0 BRA `(.L_x_39) ;  /* 0xfffffffc00f08947 */ /* 0x004fea000383ffff */
[----:B------:R-:W-:Y:S05]  /*9760*/  BRA `(.L_x_141) ;  /* 0xffffff8800c87947 */ /* 0x000fea000383ffff */
.L_x_43:
[----:B-1----:R-:W-:-:S07]  /*9770*/  MOV R0, UR4 ;  /* 0x0000000400007c02 */ /* 0x002fce0008000f00 */
.L_x_142:
[----:B-1----:R1:W2:Y:S02]  /*9780*/  SYNCS.PHASECHK.TRANS64.TRYWAIT P0, [R0+URZ], R3 ;  /* 0x00000003000075a7 */ /* 0x0022a400080011ff */
[----:B--2---:R-:W-:Y:S05]  /*9790*/  @!P0 NANOSLEEP.SYNCS 0x989680 ;  /* 0x009896800000895d */ /* 0x004fea0003900000 */
[----:B------:R-:W2:Y:S02]  /*97a0*/  @!P0 SYNCS.PHASECHK.TRANS64 P0, [R0+URZ], R3 ;  /* 0x00000003000085a7 */ /* 0x000ea400080010ff */
[----:B--2---:R-:W-:Y:S05]  /*97b0*/  @!P0 BRA `(.L_x_142) ;  /* 0xfffffffc00f08947 */ /* 0x004fea000383ffff */
[----:B------:R-:W-:Y:S05]  /*97c0*/  BRA `(.L_x_143) ;  /* 0xffffff9000707947 */ /* 0x000fea000383ffff */
.L_x_44:
[----:B------:R-:W-:-:S07]  /*97d0*/  MOV R0, UR5 ;  /* 0x0000000500007c02 */ /* 0x000fce0008000f00 */
.L_x_144:
[----:B-1----:R1:W2:Y:S02]  /*97e0*/  SYNCS.PHASECHK.TRANS64.TRYWAIT P0, [R0+URZ], R3 ;  /* 0x00000003000075a7 */ /* 0x0022a400080011ff */
[----:B--2---:R-:W-:Y:S05]  /*97f0*/  @!P0 NANOSLEEP.SYNCS 0x989680 ;  /* 0x009896800000895d */ /* 0x004fea0003900000 */
[----:B------:R-:W2:Y:S02]  /*9800*/  @!P0 SYNCS.PHASECHK.TRANS64 P0, [R0+URZ], R3 ;  /* 0x00000003000085a7 */ /* 0x000ea400080010ff */
[----:B--2---:R-:W-:Y:S05]  /*9810*/  @!P0 BRA `(.L_x_144) ;  /* 0xfffffffc00f08947 */ /* 0x004fea000383ffff */
[----:B------:R-:W-:Y:S05]  /*9820*/  BRA `(.L_x_145) ;  /* 0xffffff90007c7947 */ /* 0x000fea000383ffff */
.L_x_45:
[----:B------:R-:W-:-:S07]  /*9830*/  MOV R0, UR5 ;  /* 0x0000000500007c02 */ /* 0x000fce0008000f00 */
.L_x_146:
[----:B-1----:R1:W2:Y:S02]  /*9840*/  SYNCS.PHASECHK.TRANS64.TRYWAIT P0, [R0+URZ], R3 ;  /* 0x00000003000075a7 */ /* 0x0022a400080011ff */
[----:B--2---:R-:W-:Y:S05]  /*9850*/  @!P0 NANOSLEEP.SYNCS 0x989680 ;  /* 0x009896800000895d */ /* 0x004fea0003900000 */
[----:B------:R-:W2:Y:S02]  /*9860*/  @!P0 SYNCS.PHASECHK.TRANS64 P0, [R0+URZ], R3 ;  /* 0x00000003000085a7 */ /* 0x000ea400080010ff */
[----:B--2---:R-:W-:Y:S05]  /*9870*/  @!P0 BRA `(.L_x_146) ;  /* 0xfffffffc00f08947 */ /* 0x004fea000383ffff */
[----:B------:R-:W-:Y:S05]  /*9880*/  BRA `(.L_x_147) ;  /* 0xffffff9000887947 */ /* 0x000fea000383ffff */
.L_x_48:
[----:B-1----:R1:W2:Y:S02]  /*9890*/  SYNCS.PHASECHK.TRANS64.TRYWAIT P0, [R2+URZ+0xf0], R5 ;  /* 0x0000f005020075a7 */ /* 0x0022a400080011ff */
[----:B--2---:R-:W-:Y:S05]  /*98a0*/  @!P0 NANOSLEEP.SYNCS 0x989680 ;  /* 0x009896800000895d */ /* 0x004fea0003900000 */
[----:B------:R-:W2:Y:S02]  /*98b0*/  @!P0 SYNCS.PHASECHK.TRANS64 P0, [R2+URZ+0xf0], R5 ;  /* 0x0000f005020085a7 */ /* 0x000ea400080010ff */
[----:B--2---:R-:W-:Y:S05]  /*98c0*/  @!P0 BRA `(.L_x_48) ;  /* 0xfffffffc00f08947 */ /* 0x004fea000383ffff */
[----:B------:R-:W-:Y:S05]  /*98d0*/  BRA `(.L_x_148) ;  /* 0xffffff9000e47947 */ /* 0x000fea000383ffff */
.L_x_49:
[----:B------:R-:W-:-:S07]  /*98e0*/  MOV R2, UR4 ;  /* 0x0000000400027c02 */ /* 0x000fce0008000f00 */
.L_x_149:
[----:B-1----:R1:W2:Y:S02]  /*98f0*/  SYNCS.PHASECHK.TRANS64.TRYWAIT P0, [R2+URZ+0xa0], R5 ;  /* 0x0000a005020075a7 */ /* 0x0022a400080011ff */
[----:B--2---:R-:W-:Y:S05]  /*9900*/  @!P0 NANOSLEEP.SYNCS 0x989680 ;  /* 0x009896800000895d */ /* 0x004fea0003900000 */
[----:B------:R-:W2:Y:S02]  /*9910*/  @!P0 SYNCS.PHASECHK.TRANS64 P0, [R2+URZ+0xa0], R5 ;  /* 0x0000a005020085a7 */ /* 0x000ea400080010ff */
[----:B--2---:R-:W-:Y:S05]  /*9920*/  @!P0 BRA `(.L_x_149) ;  /* 0xfffffffc00f08947 */ /* 0x004fea000383ffff */
[----:B------:R-:W-:Y:S05]  /*9930*/  BRA `(.L_x_150) ;  /* 0xffffff9000f47947 */ /* 0x000fea000383ffff */
.L_x_50:
[----:B-1----:R1:W2:Y:S02]  /*9940*/  SYNCS.PHASECHK.TRANS64.TRYWAIT P1, [R2+URZ+0x90], R5 ;  /* 0x00009005020075a7 */ /* 0x0022a400080211ff */
[----:B--2---:R-:W-:Y:S05]  /*9950*/  @!P1 NANOSLEEP.SYNCS 0x989680 ;  /* 0x009896800000995d */ /* 0x004fea0003900000 */
[----:B------:R-:W2:Y:S02]  /*9960*/  @!P1 SYNCS.PHASECHK.TRANS64 P1, [R2+URZ+0x90], R5 ;  /* 0x00009005020095a7 */ /* 0x000ea400080210ff */
[----:B--2---:R-:W-:Y:S05]  /*9970*/  @!P1 BRA `(.L_x_50) ;  /* 0xfffffffc00f09947 */ /* 0x004fea000383ffff */
[----:B------:R-:W-:Y:S05]  /*9980*/  BRA `(.L_x_151) ;  /* 0xffffff9400247947 */ /* 0x000fea000383ffff */
.L_x_53:
[----:B------:R-:W-:-:S07]  /*9990*/  MOV R0, UR4 ;  /* 0x0000000400007c02 */ /* 0x000fce0008000f00 */
.L_x_152:
[----:B-1----:R1:W2:Y:S02]  /*99a0*/  SYNCS.PHASECHK.TRANS64.TRYWAIT P0, [R0+URZ+0xa0], R3 ;  /* 0x0000a003000075a7 */ /* 0x0022a400080011ff */
[----:B--2---:R-:W-:Y:S05]  /*99b0*/  @!P0 NANOSLEEP.SYNCS 0x989680 ;  /* 0x009896800000895d */ /* 0x004fea0003900000 */
[----:B------:R-:W2:Y:S02]  /*99c0*/  @!P0 SYNCS.PHASECHK.TRANS64 P0, [R0+URZ+0xa0], R3 ;  /* 0x0000a003000085a7 */ /* 0x000ea400080010ff */
[----:B--2---:R-:W-:Y:S05]  /*99d0*/  @!P0 BRA `(.L_x_152) ;  /* 0xfffffffc00f08947 */ /* 0x004fea000383ffff */
[----:B------:R-:W-:Y:S05]  /*99e0*/  BRA `(.L_x_52) ;  /* 0xffffff9400787947 */ /* 0x000fea000383ffff */
.L_x_60:
[----:B-1----:R1:W2:Y:S02]  /*99f0*/  SYNCS.PHASECHK.TRANS64.TRYWAIT P1, [R0+URZ+0x90], R5 ;  /* 0x00009005000075a7 */ /* 0x0022a400080211ff */
[----:B--2---:R-:W-:Y:S05]  /*9a00*/  @!P1 NANOSLEEP.SYNCS 0x989680 ;  /* 0x009896800000995d */ /* 0x004fea0003900000 */
[----:B------:R-:W2:Y:S02]  /*9a10*/  @!P1 SYNCS.PHASECHK.TRANS64 P1, [R0+URZ+0x90], R5 ;  /* 0x00009005000095a7 */ /* 0x000ea400080210ff */
[----:B--2---:R-:W-:Y:S05]  /*9a20*/  @!P1 BRA `(.L_x_60) ;  /* 0xfffffffc00f09947 */ /* 0x004fea000383ffff */
[----:B------:R-:W-:Y:S05]  /*9a30*/  BRA `(.L_x_153) ;  /* 0xffffff9800ec7947 */ /* 0x000fea000383ffff */
.L_x_61:
[----:B------:R-:W-:-:S07]  /*9a40*/  MOV R3, UR30 ;  /* 0x0000001e00037c02 */ /* 0x000fce0008000f00 */
.L_x_154:
[----:B-1----:R1:W2:Y:S02]  /*9a50*/  SYNCS.PHASECHK.TRANS64.TRYWAIT P0, [R3+URZ+0xd0], R0 ;  /* 0x0000d000030075a7 */ /* 0x0022a400080011ff */
[----:B--2---:R-:W-:Y:S05]  /*9a60*/  @!P0 NANOSLEEP.SYNCS 0x989680 ;  /* 0x009896800000895d */ /* 0x004fea0003900000 */
[----:B------:R-:W2:Y:S02]  /*9a70*/  @!P0 SYNCS.PHASECHK.TRANS64 P0, [R3+URZ+0xd0], R0 ;  /* 0x0000d000030085a7 */ /* 0x000ea400080010ff */
[----:B--2---:R-:W-:Y:S05]  /*9a80*/  @!P0 BRA `(.L_x_154) ;  /* 0xfffffffc00f08947 */ /* 0x004fea000383ffff */
[----:B------:R-:W-:Y:S05]  /*9a90*/  BRA `(.L_x_155) ;  /* 0xffffff9c00247947 */ /* 0x000fea000383ffff */
.L_x_64:
[----:B------:R-:W-:Y:S07]  /*9aa0*/  MOV R0, UR5 ;  /* 0x0000000500007c02 */ /* 0x000fee0008000f00 */
.L_x_156:
[----:B-1----:R1:W2:Y:S02]  /*9ab0*/  SYNCS.PHASECHK.TRANS64.TRYWAIT P0, [R0+URZ], R3 ;  /* 0x00000003000075a7 */ /* 0x0022a400080011ff */
[----:B--2---:R-:W-:Y:S05]  /*9ac0*/  @!P0 NANOSLEEP.SYNCS 0x989680 ;  /* 0x009896800000895d */ /* 0x004fea0003900000 */
[----:B------:R-:W2:Y:S02]  /*9ad0*/  @!P0 SYNCS.PHASECHK.TRANS64 P0, [R0+URZ], R3 ;  /* 0x00000003000085a7 */ /* 0x000ea400080010ff */
[----:B--2---:R-:W-:Y:S05]  /*9ae0*/  @!P0 BRA `(.L_x_156) ;  /* 0xfffffffc00f08947 */ /* 0x004fea000383ffff */
[----:B------:R-:W-:Y:S05]  /*9af0*/  BRA `(.L_x_63) ;  /* 0xffffff9c00407947 */ /* 0x000fea000383ffff */
.L_x_67:
[----:B------:R-:W-:-:S07]  /*9b00*/  MOV R0, UR4 ;  /* 0x0000000400007c02 */ /* 0x000fce0008000f00 */
.L_x_157:
[----:B--2---:R2:W4:Y:S02]  /*9b10*/  SYNCS.PHASECHK.TRANS64.TRYWAIT P0, [R0+URZ], R3 ;  /* 0x00000003000075a7 */ /* 0x00452400080011ff */
[----:B----4-:R-:W-:Y:S05]  /*9b20*/  @!P0 NANOSLEEP.SYNCS 0x989680 ;  /* 0x009896800000895d */ /* 0x010fea0003900000 */
[----:B------:R-:W4:Y:S02]  /*9b30*/  @!P0 SYNCS.PHASECHK.TRANS64 P0, [R0+URZ], R3 ;  /* 0x00000003000085a7 */ /* 0x000f2400080010ff */
[----:B----4-:R-:W-:Y:S05]  /*9b40*/  @!P0 BRA `(.L_x_157) ;  /* 0xfffffffc00f08947 */ /* 0x010fea000383ffff */
[----:B------:R-:W-:Y:S05]  /*9b50*/  BRA `(.L_x_158) ;  /* 0xffffffa0001c7947 */ /* 0x000fea000383ffff */
.L_x_68:
[----:B------:R-:W-:-:S07]  /*9b60*/  MOV R0, UR5 ;  /* 0x0000000500007c02 */ /* 0x000fce0008000f00 */
.L_x_159:
[----:B-1----:R1:W2:Y:S02]  /*9b70*/  SYNCS.PHASECHK.TRANS64.TRYWAIT P0, [R0+URZ], R3 ;  /* 0x00000003000075a7 */ /* 0x0022a400080011ff */
[----:B--2---:R-:W-:Y:S05]  /*9b80*/  @!P0 NANOSLEEP.SYNCS 0x989680 ;  /* 0x009896800000895d */ /* 0x004fea0003900000 */
[----:B------:R-:W2:Y:S02]  /*9b90*/  @!P0 SYNCS.PHASECHK.TRANS64 P0, [R0+URZ], R3 ;  /* 0x00000003000085a7 */ /* 0x000ea400080010ff */
[----:B--2---:R-:W-:Y:S05]  /*9ba0*/  @!P0 BRA `(.L_x_159) ;  /* 0xfffffffc00f08947 */ /* 0x004fea000383ffff */
[----:B------:R-:W-:Y:S05]  /*9bb0*/  BRA `(.L_x_160) ;  /* 0xffffffa000287947 */ /* 0x000fea000383ffff */
.L_x_69:
[----:B------:R-:W-:-:S07]  /*9bc0*/  MOV R0, UR5 ;  /* 0x0000000500007c02 */ /* 0x000fce0008000f00 */
.L_x_161:
[----:B-1----:R1:W2:Y:S02]  /*9bd0*/  SYNCS.PHASECHK.TRANS64.TRYWAIT P0, [R0+URZ], R3 ;  /* 0x00000003000075a7 */ /* 0x0022a400080011ff */
[----:B--2---:R-:W-:Y:S05]  /*9be0*/  @!P0 NANOSLEEP.SYNCS 0x989680 ;  /* 0x009896800000895d */ /* 0x004fea0003900000 */
[----:B------:R-:W2:Y:S02]  /*9bf0*/  @!P0 SYNCS.PHASECHK.TRANS64 P0, [R0+URZ], R3 ;  /* 0x00000003000085a7 */ /* 0x000ea400080010ff */
[----:B--2---:R-:W-:Y:S05]  /*9c00*/  @!P0 BRA `(.L_x_161) ;  /* 0xfffffffc00f08947 */ /* 0x004fea000383ffff */
[----:B------:R-:W-:Y:S05]  /*9c10*/  BRA `(.L_x_162) ;  /* 0xffffffa000347947 */ /* 0x000fea000383ffff */
.L_x_70:
[----:B------:R-:W-:-:S07]  /*9c20*/  MOV R0, UR4 ;  /* 0x0000000400007c02 */ /* 0x000fce0008000f00 */
.L_x_163:
[----:B-1----:R1:W2:Y:S02]  /*9c30*/  SYNCS.PHASECHK.TRANS64.TRYWAIT P0, [R0+URZ], R3 ;  /* 0x00000003000075a7 */ /* 0x0022a400080011ff */
[----:B--2---:R-:W-:Y:S05]  /*9c40*/  @!P0 NANOSLEEP.SYNCS 0x989680 ;  /* 0x009896800000895d */ /* 0x004fea0003900000 */
[----:B------:R-:W2:Y:S02]  /*9c50*/  @!P0 SYNCS.PHASECHK.TRANS64 P0, [R0+URZ], R3 ;  /* 0x00000003000085a7 */ /* 0x000ea400080010ff */
[----:B--2---:R-:W-:Y:S05]  /*9c60*/  @!P0 BRA `(.L_x_163) ;  /* 0xfffffffc00f08947 */ /* 0x004fea000383ffff */
[----:B------:R-:W-:Y:S05]  /*9c70*/  BRA `(.L_x_164) ;  /* 0xffffffa000407947 */ /* 0x000fea000383ffff */
.L_x_75:
[----:B--2---:R2:W3:Y:S02]  /*9c80*/  SYNCS.PHASECHK.TRANS64.TRYWAIT P0, [R12+URZ+0x90], R9 ;  /* 0x000090090c0075a7 */ /* 0x0044e400080011ff */
[----:B---3--:R-:W-:Y:S05]  /*9c90*/  @!P0 NANOSLEEP.SYNCS 0x989680 ;  /* 0x009896800000895d */ /* 0x008fea0003900000 */
[----:B------:R-:W3:Y:S02]  /*9ca0*/  @!P0 SYNCS.PHASECHK.TRANS64 P0, [R12+URZ+0x90], R9 ;  /* 0x000090090c0085a7 */ /* 0x000ee400080010ff */
[----:B---3--:R-:W-:Y:S05]  /*9cb0*/  @!P0 BRA `(.L_x_75) ;  /* 0xfffffffc00f08947 */ /* 0x008fea000383ffff */
[----:B------:R-:W-:Y:S05]  /*9cc0*/  BRA `(.L_x_165) ;  /* 0xffffffa400607947 */ /* 0x000fea000383ffff */
.L_x_78:
[----:B------:R-:W-:Y:S07]  /*9cd0*/  MOV R0, UR21 ;  /* 0x0000001500007c02 */ /* 0x000fee0008000f00 */
.L_x_166:
[----:B--2---:R2:W3:Y:S02]  /*9ce0*/  SYNCS.PHASECHK.TRANS64.TRYWAIT P2, [R0+URZ+0x88], R11 ;  /* 0x0000880b000075a7 */ /* 0x0044e400080411ff */
[----:B---3--:R-:W-:Y:S05]  /*9cf0*/  @!P2 NANOSLEEP.SYNCS 0x989680 ;  /* 0x009896800000a95d */ /* 0x008fea0003900000 */
[----:B------:R-:W3:Y:S02]  /*9d00*/  @!P2 SYNCS.PHASECHK.TRANS64 P2, [R0+URZ+0x88], R11 ;  /* 0x0000880b0000a5a7 */ /* 0x000ee400080410ff */
[----:B---3--:R-:W-:Y:S05]  /*9d10*/  @!P2 BRA `(.L_x_166) ;  /* 0xfffffffc00f0a947 */ /* 0x008fea000383ffff */
[----:B------:R-:W-:Y:S05]  /*9d20*/  BRA `(.L_x_77) ;  /* 0xffffffa800c87947 */ /* 0x000fea000383ffff */
.L_x_81:
[----:B--2---:R-:W-:Y:S07]  /*9d30*/  MOV R0, UR21 ;  /* 0x0000001500007c02 */ /* 0x004fee0008000f00 */
.L_x_167:
[----:B--2---:R2:W3:Y:S02]  /*9d40*/  SYNCS.PHASECHK.TRANS64.TRYWAIT P0, [R0+URZ+0x60], R9 ;  /* 0x00006009000075a7 */ /* 0x0044e400080011ff */
[----:B---3--:R-:W-:Y:S05]  /*9d50*/  @!P0 NANOSLEEP.SYNCS 0x989680 ;  /* 0x009896800000895d */ /* 0x008fea0003900000 */
[----:B------:R-:W3:Y:S02]  /*9d60*/  @!P0 SYNCS.PHASECHK.TRANS64 P0, [R0+URZ+0x60], R9 ;  /* 0x00006009000085a7 */ /* 0x000ee400080010ff */
[----:B---3--:R-:W-:Y:S05]  /*9d70*/  @!P0 BRA `(.L_x_167) ;  /* 0xfffffffc00f08947 */ /* 0x008fea000383ffff */
[----:B------:R-:W-:Y:S05]  /*9d80*/  BRA `(.L_x_168) ;  /* 0xffffffac00247947 */ /* 0x000fea000383ffff */
.L_x_82:
[----:B------:R-:W-:Y:S07]  /*9d90*/  MOV R0, UR21 ;  /* 0x0000001500007c02 */ /* 0x000fee0008000f00 */
.L_x_169:
[----:B--2---:R2:W3:Y:S02]  /*9da0*/  SYNCS.PHASECHK.TRANS64.TRYWAIT P0, [R0+URZ+0x68], R9 ;  /* 0x00006809000075a7 */ /* 0x0044e400080011ff */
[----:B---3--:R-:W-:Y:S05]  /*9db0*/  @!P0 NANOSLEEP.SYNCS 0x989680 ;  /* 0x009896800000895d */ /* 0x008fea0003900000 */
[----:B------:R-:W3:Y:S02]  /*9dc0*/  @!P0 SYNCS.PHASECHK.TRANS64 P0, [R0+URZ+0x68], R9 ;  /* 0x00006809000085a7 */ /* 0x000ee400080010ff */
[----:B---3--:R-:W-:Y:S05]  /*9dd0*/  @!P0 BRA `(.L_x_169) ;  /* 0xfffffffc00f08947 */ /* 0x008fea000383ffff */
[----:B------:R-:W-:Y:S05]  /*9de0*/  BRA `(.L_x_170) ;  /* 0xffffffac00607947 */ /* 0x000fea000383ffff */
.L_x_83:
[----:B------:R-:W-:Y:S07]  /*9df0*/  MOV R0, UR21 ;  /* 0x0000001500007c02 */ /* 0x000fee0008000f00 */
.L_x_171:
[----:B--2---:R2:W3:Y:S02]  /*9e00*/  SYNCS.PHASECHK.TRANS64.TRYWAIT P0, [R0+URZ+0x70], R9 ;  /* 0x00007009000075a7 */ /* 0x0044e400080011ff */
[----:B---3--:R-:W-:Y:S05]  /*9e10*/  @!P0 NANOSLEEP.SYNCS 0x989680 ;  /* 0x009896800000895d */ /* 0x008fea0003900000 */
[----:B------:R-:W3:Y:S02]  /*9e20*/  @!P0 SYNCS.PHASECHK.TRANS64 P0, [R0+URZ+0x70], R9 ;  /* 0x00007009000085a7 */ /* 0x000ee400080010ff */
[----:B---3--:R-:W-:Y:S05]  /*9e30*/  @!P0 BRA `(.L_x_171) ;  /* 0xfffffffc00f08947 */ /* 0x008fea000383ffff */
[----:B------:R-:W-:Y:S05]  /*9e40*/  BRA `(.L_x_172) ;  /* 0xffffffac00a87947 */ /* 0x000fea000383ffff */
.L_x_84:
[----:B------:R-:W-:Y:S07]  /*9e50*/  MOV R0, UR21 ;  /* 0x0000001500007c02 */ /* 0x000fee0008000f00 */
.L_x_173:
[----:B--2---:R2:W3:Y:S02]  /*9e60*/  SYNCS.PHASECHK.TRANS64.TRYWAIT P0, [R0+URZ+0x78], R9 ;  /* 0x00007809000075a7 */ /* 0x0044e400080011ff */
[----:B---3--:R-:W-:Y:S05]  /*9e70*/  @!P0 NANOSLEEP.SYNCS 0x989680 ;  /* 0x009896800000895d */ /* 0x008fea0003900000 */
[----:B------:R-:W3:Y:S02]  /*9e80*/  @!P0 SYNCS.PHASECHK.TRANS64 P0, [R0+URZ+0x78], R9 ;  /* 0x00007809000085a7 */ /* 0x000ee400080010ff */
[----:B---3--:R-:W-:Y:S05]  /*9e90*/  @!P0 BRA `(.L_x_173) ;  /* 0xfffffffc00f08947 */ /* 0x008fea000383ffff */
[----:B------:R-:W-:Y:S05]  /*9ea0*/  BRA `(.L_x_174) ;  /* 0xffffffac00ec7947 */ /* 0x000fea000383ffff */
.L_x_86:
[----:B------:R-:W-:-:S07]  /*9eb0*/  MOV R0, UR21 ;  /* 0x0000001500007c02 */ /* 0x000fce0008000f00 */
.L_x_175:
[----:B---3--:R3:W4:Y:S02]  /*9ec0*/  SYNCS.PHASECHK.TRANS64.TRYWAIT P0, [R0+URZ+0x60], R3 ;  /* 0x00006003000075a7 */ /* 0x00872400080011ff */
[----:B----4-:R-:W-:Y:S05]  /*9ed0*/  @!P0 NANOSLEEP.SYNCS 0x989680 ;  /* 0x009896800000895d */ /* 0x010fea0003900000 */
[----:B------:R-:W4:Y:S02]  /*9ee0*/  @!P0 SYNCS.PHASECHK.TRANS64 P0, [R0+URZ+0x60], R3 ;  /* 0x00006003000085a7 */ /* 0x000f2400080010ff */
[----:B----4-:R-:W-:Y:S05]  /*9ef0*/  @!P0 BRA `(.L_x_175) ;  /* 0xfffffffc00f08947 */ /* 0x010fea000383ffff */
[----:B------:R-:W-:Y:S05]  /*9f00*/  BRA `(.L_x_176) ;  /* 0xffffffb000607947 */ /* 0x000fea000383ffff */
.L_x_87:
[----:B---3--:R-:W-:-:S07]  /*9f10*/  MOV R0, UR21 ;  /* 0x0000001500007c02 */ /* 0x008fce0008000f00 */
.L_x_177:
[----:B---3--:R3:W4:Y:S02]  /*9f20*/  SYNCS.PHASECHK.TRANS64.TRYWAIT P0, [R0+URZ+0x68], R3 ;  /* 0x00006803000075a7 */ /* 0x00872400080011ff */
[----:B----4-:R-:W-:Y:S05]  /*9f30*/  @!P0 NANOSLEEP.SYNCS 0x989680 ;  /* 0x009896800000895d */ /* 0x010fea0003900000 */
[----:B------:R-:W4:Y:S02]  /*9f40*/  @!P0 SYNCS.PHASECHK.TRANS64 P0, [R0+URZ+0x68], R3 ;  /* 0x00006803000085a7 */ /* 0x000f2400080010ff */
[----:B----4-:R-:W-:Y:S05]  /*9f50*/  @!P0 BRA `(.L_x_177) ;  /* 0xfffffffc00f08947 */ /* 0x010fea000383ffff */
[----:B------:R-:W-:Y:S05]  /*9f60*/  BRA `(.L_x_178) ;  /* 0xffffffb000507947 */ /* 0x000fea000383ffff */
.L_x_88:
[----:B---3--:R-:W-:-:S07]  /*9f70*/  MOV R0, UR21 ;  /* 0x0000001500007c02 */ /* 0x008fce0008000f00 */
.L_x_179:
[----:B---3--:R3:W4:Y:S02]  /*9f80*/  SYNCS.PHASECHK.TRANS64.TRYWAIT P0, [R0+URZ+0x70], R3 ;  /* 0x00007003000075a7 */ /* 0x00872400080011ff */
[----:B----4-:R-:W-:Y:S05]  /*9f90*/  @!P0 NANOSLEEP.SYNCS 0x989680 ;  /* 0x009896800000895d */ /* 0x010fea0003900000 */
[----:B------:R-:W4:Y:S02]  /*9fa0*/  @!P0 SYNCS.PHASECHK.TRANS64 P0, [R0+URZ+0x70], R3 ;  /* 0x00007003000085a7 */ /* 0x000f2400080010ff */
[----:B----4-:R-:W-:Y:S05]  /*9fb0*/  @!P0 BRA `(.L_x_179) ;  /* 0xfffffffc00f08947 */ /* 0x010fea000383ffff */
[----:B------:R-:W-:Y:S05]  /*9fc0*/  BRA `(.L_x_180) ;  /* 0xffffffb000407947 */ /* 0x000fea000383ffff */
.L_x_90:
[----:B-1----:R1:W2:Y:S02]  /*9fd0*/  SYNCS.PHASECHK.TRANS64.TRYWAIT P0, [R3+URZ+0x90], R0 ;  /* 0x00009000030075a7 */ /* 0x0022a400080011ff */
[----:B--2---:R-:W-:Y:S05]  /*9fe0*/  @!P0 NANOSLEEP.SYNCS 0x989680 ;  /* 0x009896800000895d */ /* 0x004fea0003900000 */
[----:B------:R-:W2:Y:S02]  /*9ff0*/  @!P0 SYNCS.PHASECHK.TRANS64 P0, [R3+URZ+0x90], R0 ;  /* 0x00009000030085a7 */ /* 0x000ea400080010ff */
[----:B--2---:R-:W-:Y:S05]  /*a000*/  @!P0 BRA `(.L_x_90) ;  /* 0xfffffffc00f08947 */ /* 0x004fea000383ffff */
[----:B------:R-:W-:Y:S05]  /*a010*/  BRA `(.L_x_181) ;  /* 0xffffffb400007947 */ /* 0x000fea000383ffff */
.L_x_101:
[----:B-1----:R-:W-:Y:S04]  /*a020*/  MOV R2, UR44 ;  /* 0x0000002c00027c02 */ /* 0x002fe80008000f00 */
[----:B------:R1:W2:Y:S03]  /*a030*/  SYNCS.PHASECHK.TRANS64.TRYWAIT P1, [R2+URZ+0x40], R3 ;  /* 0x00004003020075a7 */ /* 0x0002a600080211ff */
[----:B--2---:R-:W-:Y:S05]  /*a040*/  @!P1 NANOSLEEP.SYNCS 0x989680 ;  /* 0x009896800000995d */ /* 0x004fea0003900000 */
[----:B------:R-:W2:Y:S02]  /*a050*/  @!P1 SYNCS.PHASECHK.TRANS64 P1, [R2+URZ+0x40], R3 ;  /* 0x00004003020095a7 */ /* 0x000ea400080210ff */
[----:B--2---:R-:W-:Y:S05]  /*a060*/  @!P1 BRA `(.L_x_101) ;  /* 0xfffffffc00ec9947 */ /* 0x004fea000383ffff */
[----:B------:R-:W-:Y:S05]  /*a070*/  BRA `(.L_x_100) ;  /* 0xffffffc000707947 */ /* 0x000fea000383ffff */
.L_x_103:
[----:B-1----:R1:W4:Y:S02]  /*a080*/  SYNCS.PHASECHK.TRANS64.TRYWAIT P0, [R99+URZ+0xb0], R0 ;  /* 0x0000b000630075a7 */ /* 0x00232400080011ff */
[----:B----4-:R-:W-:Y:S05]  /*a090*/  @!P0 NANOSLEEP.SYNCS 0x989680 ;  /* 0x009896800000895d */ /* 0x010fea0003900000 */
[----:B------:R-:W4:Y:S02]  /*a0a0*/  @!P0 SYNCS.PHASECHK.TRANS64 P0, [R99+URZ+0xb0], R0 ;  /* 0x0000b000630085a7 */ /* 0x000f2400080010ff */
[----:B----4-:R-:W-:Y:S05]  /*a0b0*/  @!P0 BRA `(.L_x_103) ;  /* 0xfffffffc00f08947 */ /* 0x010fea000383ffff */
[----:B------:R-:W-:Y:S05]  /*a0c0*/  BRA `(.L_x_102) ;  /* 0xffffffc000987947 */ /* 0x000fea000383ffff */
.L_x_112:
[----:B---3--:R3:W4:Y:S02]  /*a0d0*/  SYNCS.PHASECHK.TRANS64.TRYWAIT P0, [R3+URZ+0x40], R0 ;  /* 0x00004000030075a7 */ /* 0x00872400080011ff */
[----:B----4-:R-:W-:Y:S05]  /*a0e0*/  @!P0 NANOSLEEP.SYNCS 0x989680 ;  /* 0x009896800000895d */ /* 0x010fea0003900000 */
[----:B------:R-:W4:Y:S02]  /*a0f0*/  @!P0 SYNCS.PHASECHK.TRANS64 P0, [R3+URZ+0x40], R0 ;  /* 0x00004000030085a7 */ /* 0x000f2400080010ff */
[----:B----4-:R-:W-:Y:S05]  /*a100*/  @!P0 BRA `(.L_x_112) ;  /* 0xfffffffc00f08947 */ /* 0x010fea000383ffff */
[----:B------:R-:W-:Y:S05]  /*a110*/  BRA `(.L_x_111) ;  /* 0xffffffcc00747947 */ /* 0x000fea000383ffff */
.L_x_120:
[----:B---3--:R3:W4:Y:S02]  /*a120*/  SYNCS.PHASECHK.TRANS64.TRYWAIT P0, [R62+URZ+0x40], R5 ;  /* 0x000040053e0075a7 */ /* 0x00872400080011ff */
[----:B----4-:R-:W-:Y:S05]  /*a130*/  @!P0 NANOSLEEP.SYNCS 0x989680 ;  /* 0x009896800000895d */ /* 0x010fea0003900000 */
[----:B------:R-:W4:Y:S02]  /*a140*/  @!P0 SYNCS.PHASECHK.TRANS64 P0, [R62+URZ+0x40], R5 ;  /* 0x000040053e0085a7 */ /* 0x000f2400080010ff */
[----:B----4-:R-:W-:Y:S05]  /*a150*/  @!P0 BRA `(.L_x_120) ;  /* 0xfffffffc00f08947 */ /* 0x010fea000383ffff */
[----:B------:R-:W-:Y:S05]  /*a160*/  BRA `(.L_x_119) ;  /* 0xffffffd800787947 */ /* 0x000fea000383ffff */
.L_x_128:
[----:B---3--:R3:W4:Y:S02]  /*a170*/  SYNCS.PHASECHK.TRANS64.TRYWAIT P0, [R62+URZ+0x40], R5 ;  /* 0x000040053e0075a7 */ /* 0x00872400080011ff */
[----:B----4-:R-:W-:Y:S05]  /*a180*/  @!P0 NANOSLEEP.SYNCS 0x989680 ;  /* 0x009896800000895d */ /* 0x010fea0003900000 */
[----:B------:R-:W4:Y:S02]  /*a190*/  @!P0 SYNCS.PHASECHK.TRANS64 P0, [R62+URZ+0x40], R5 ;  /* 0x000040053e0085a7 */ /* 0x000f2400080010ff */
[----:B----4-:R-:W-:Y:S05]  /*a1a0*/  @!P0 BRA `(.L_x_128) ;  /* 0xfffffffc00f08947 */ /* 0x010fea000383ffff */
[----:B------:R-:W-:Y:S05]  /*a1b0*/  BRA `(.L_x_127) ;  /* 0xffffffe4007c7947 */ /* 0x000fea000383ffff */
        .weak           $__internal_0_$__cuda_sm10x_tcgen05_guardrail_trap_col_being_dealloced_not_returned_by_alloc
        .type           $__internal_0_$__cuda_sm10x_tcgen05_guardrail_trap_col_being_dealloced_not_returned_by_alloc,@function
        .size           $__internal_0_$__cuda_sm10x_tcgen05_guardrail_trap_col_being_dealloced_not_returned_by_alloc,($__internal_1_$__cuda_sm10x_tcgen05_guardrail_trap_phase_invalid_during_alloc - $__internal_0_$__cuda_sm10x_tcgen05_guardrail_trap_col_being_dealloced_not_returned_by_alloc)
$__internal_0_$__cuda_sm10x_tcgen05_guardrail_trap_col_being_dealloced_not_returned_by_alloc:
[----:B------:R-:W-:Y:S05]  /*a1c0*/  BPT.TRAP 0x1 ;  /* 0x000000040000795c */ /* 0x000fea0000300000 */
[----:B------:R-:W-:-:S04]  /*a1d0*/  HFMA2 R3, -RZ, RZ, 0, 0 ;  /* 0x00000000ff037431 */ /* 0x000fc800000001ff */
[----:B------:R-:W-:Y:S05]  /*a1e0*/  RET.REL.NODEC R2 `(_ZN7cutlass13device_kernelINS_4gemm6kernel13GemmUniversalIN4cute5tupleIJiiiiEEENS1_10collective13CollectiveMmaINS1_35MainloopSm100TmaUmmaWarpSpecializedILi4ELi2ELi4ENS5_IJNS4_1CILi1EEENSA_ILi8EEESB_EEEEENS5_IJNSA_ILi128EEESF_NSA_ILi64EEEEEENS_6half_tENS5_IJlSB_lEEESI_NS5_IJSB_llEEENS4_8TiledMMAINS4_8MMA_AtomIJNS4_20SM100_MMA_F16BF16_SSISI_SI_fLi128ELi128ELNS4_4UMMA5MajorE0ELSP_1ELNSO_7ScaleInE0ELSQ_0EEEEEENS4_6LayoutINS5_IJSB_SB_SB_EEENS5_IJNSA_ILi0EEESV_SV_EEEEENS5_IJNS4_10UnderscoreESY_SY_EEEEENS4_23SM90_TMA_LOAD_MULTICASTENS4_14ComposedLayoutINS4_7SwizzleILi3ELi4ELi3EEENS4_18smem_ptr_flag_bitsILi16EEENST_INS5_IJSC_SG_EEENS5_IJSG_SB_EEEEEEEvNS4_8identityENS4_13SM90_TMA_LOADENS12_IS14_S16_NST_INS5_IJSG_SC_EEENS5_IJSB_SG_EEEEEEEvS1B_EENS_8epilogue10collective18CollectiveEpilogueINS1I_23Sm100TmaWarpSpecializedILi4ELi2ELi32ELb1ELb0EEEJSH_NS5_IJNST_ISF_SB_EENST_INSA_ILi32EEESB_EEEEESI_SJ_SI_SJ_NS1I_6fusion15FusionCallbacksIS1M_NS1R_17LinearCombinationISI_fSI_fLNS_15FloatRoundStyleE2EEESH_S1Q_JEEENS4_5SM1004TMEM4LOAD26SM100_TMEM_LOAD_32dp32b32xES1C_NS12_INS13_ILi2ELi4ELi3EEES16_NST_INS5_IJSC_S1O_EEENS5_IJS1O_SB_EEEEEEENS4_39AutoVectorizingCopyWithAssumedAlignmentILi128EEENS4_14SM90_TMA_STOREES25_S27_S27_EEEvvEEEEvNT_6ParamsE) ;  /* 0xffffff5c02847950 */ /* 0x000fea0003c3ffff */
        .weak           $__internal_1_$__cuda_sm10x_tcgen05_guardrail_trap_phase_invalid_during_alloc
        .type           $__internal_1_$__cuda_sm10x_tcgen05_guardrail_trap_phase_invalid_during_alloc,@function
        .size           $__internal_1_$__cuda_sm10x_tcgen05_guardrail_trap_phase_invalid_during_alloc,($__internal_2_$__cuda_sm10x_tcgen05_guardrail_trap_unallocated_columns_being_dealloced - $__internal_1_$__cuda_sm10x_tcgen05_guardrail_trap_phase_invalid_during_alloc)
$__internal_1_$__cuda_sm10x_tcgen05_guardrail_trap_phase_invalid_during_alloc:
[----:B------:R-:W-:Y:S05]  /*a1f0*/  BPT.TRAP 0x1 ;  /* 0x000000040000795c */ /* 0x000fea0000300000 */
[----:B------:R-:W-:-:S04]  /*a200*/  MOV R5, 0x0 ;  /* 0x0000000000057802 */ /* 0x000fc80000000f00 */
[----:B------:R-:W-:Y:S05]  /*a210*/  RET.REL.NODEC R4 `(_ZN7cutlass13device_kernelINS_4gemm6kernel13GemmUniversalIN4cute5tupleIJiiiiEEENS1_10collective13CollectiveMmaINS1_35MainloopSm100TmaUmmaWarpSpecializedILi4ELi2ELi4ENS5_IJNS4_1CILi1EEENSA_ILi8EEESB_EEEEENS5_IJNSA_ILi128EEESF_NSA_ILi64EEEEEENS_6half_tENS5_IJlSB_lEEESI_NS5_IJSB_llEEENS4_8TiledMMAINS4_8MMA_AtomIJNS4_20SM100_MMA_F16BF16_SSISI_SI_fLi128ELi128ELNS4_4UMMA5MajorE0ELSP_1ELNSO_7ScaleInE0ELSQ_0EEEEEENS4_6LayoutINS5_IJSB_SB_SB_EEENS5_IJNSA_ILi0EEESV_SV_EEEEENS5_IJNS4_10UnderscoreESY_SY_EEEEENS4_23SM90_TMA_LOAD_MULTICASTENS4_14ComposedLayoutINS4_7SwizzleILi3ELi4ELi3EEENS4_18smem_ptr_flag_bitsILi16EEENST_INS5_IJSC_SG_EEENS5_IJSG_SB_EEEEEEEvNS4_8identityENS4_13SM90_TMA_LOADENS12_IS14_S16_NST_INS5_IJSG_SC_EEENS5_IJSB_SG_EEEEEEEvS1B_EENS_8epilogue10collective18CollectiveEpilogueINS1I_23Sm100TmaWarpSpecializedILi4ELi2ELi32ELb1ELb0EEEJSH_NS5_IJNST_ISF_SB_EENST_INSA_ILi32EEESB_EEEEESI_SJ_SI_SJ_NS1I_6fusion15FusionCallbacksIS1M_NS1R_17LinearCombinationISI_fSI_fLNS_15FloatRoundStyleE2EEESH_S1Q_JEEENS4_5SM1004TMEM4LOAD26SM100_TMEM_LOAD_32dp32b32xES1C_NS12_INS13_ILi2ELi4ELi3EEES16_NST_INS5_IJSC_S1O_EEENS5_IJS1O_SB_EEEEEEENS4_39AutoVectorizingCopyWithAssumedAlignmentILi128EEENS4_14SM90_TMA_STOREES25_S27_S27_EEEvvEEEEvNT_6ParamsE) ;  /* 0xffffff5c04787950 */ /* 0x000fea0003c3ffff */
        .weak           $__internal_2_$__cuda_sm10x_tcgen05_guardrail_trap_unallocated_columns_being_dealloced
        .type           $__internal_2_$__cuda_sm10x_tcgen05_guardrail_trap_unallocated_columns_being_dealloced,@function
        .size           $__internal_2_$__cuda_sm10x_tcgen05_guardrail_trap_unallocated_columns_being_dealloced,(.L_x_183 - $__internal_2_$__cuda_sm10x_tcgen05_guardrail_trap_unallocated_columns_being_dealloced)
$__internal_2_$__cuda_sm10x_tcgen05_guardrail_trap_unallocated_columns_being_dealloced:
[----:B------:R-:W-:Y:S05]  /*a220*/  BPT.TRAP 0x1 ;  /* 0x000000040000795c */ /* 0x000fea0000300000 */
[----:B------:R-:W-:-:S04]  /*a230*/  HFMA2 R3, -RZ, RZ, 0, 0 ;  /* 0x00000000ff037431 */ /* 0x000fc800000001ff */
[----:B------:R-:W-:Y:S05]  /*a240*/  RET.REL.NODEC R2 `(_ZN7cutlass13device_kernelINS_4gemm6kernel13GemmUniversalIN4cute5tupleIJiiiiEEENS1_10collective13CollectiveMmaINS1_35MainloopSm100TmaUmmaWarpSpecializedILi4ELi2ELi4ENS5_IJNS4_1CILi1EEENSA_ILi8EEESB_EEEEENS5_IJNSA_ILi128EEESF_NSA_ILi64EEEEEENS_6half_tENS5_IJlSB_lEEESI_NS5_IJSB_llEEENS4_8TiledMMAINS4_8MMA_AtomIJNS4_20SM100_MMA_F16BF16_SSISI_SI_fLi128ELi128ELNS4_4UMMA5MajorE0ELSP_1ELNSO_7ScaleInE0ELSQ_0EEEEEENS4_6LayoutINS5_IJSB_SB_SB_EEENS5_IJNSA_ILi0EEESV_SV_EEEEENS5_IJNS4_10UnderscoreESY_SY_EEEEENS4_23SM90_TMA_LOAD_MULTICASTENS4_14ComposedLayoutINS4_7SwizzleILi3ELi4ELi3EEENS4_18smem_ptr_flag_bitsILi16EEENST_INS5_IJSC_SG_EEENS5_IJSG_SB_EEEEEEEvNS4_8identityENS4_13SM90_TMA_LOADENS12_IS14_S16_NST_INS5_IJSG_SC_EEENS5_IJSB_SG_EEEEEEEvS1B_EENS_8epilogue10collective18CollectiveEpilogueINS1I_23Sm100TmaWarpSpecializedILi4ELi2ELi32ELb1ELb0EEEJSH_NS5_IJNST_ISF_SB_EENST_INSA_ILi32EEESB_EEEEESI_SJ_SI_SJ_NS1I_6fusion15FusionCallbacksIS1M_NS1R_17LinearCombinationISI_fSI_fLNS_15FloatRoundStyleE2EEESH_S1Q_JEEENS4_5SM1004TMEM4LOAD26SM100_TMEM_LOAD_32dp32b32xES1C_NS12_INS13_ILi2ELi4ELi3EEES16_NST_INS5_IJSC_S1O_EEENS5_IJS1O_SB_EEEEEEENS4_39AutoVectorizingCopyWithAssumedAlignmentILi128EEENS4_14SM90_TMA_STOREES25_S27_S27_EEEvvEEEEvNT_6ParamsE) ;  /* 0xffffff5c026c7950 */ /* 0x000fea0003c3ffff */
.L_x_182:
[----:B------:R-:W-:-:S00]  /*a250*/  BRA `(.L_x_182) ;  /* 0xfffffffc00fc7947 */ /* 0x000fc0000383ffff */
[----:B------:R-:W-:-:S00]  /*a260*/  NOP ;  /* 0x0000000000007918 */ /* 0x000fc00000000000 */
        /* <DEDUP_REMOVED lines=9> */
.L_x_183:


//--------------------- .nv.global.init           --------------------------
	.section	.nv.global.init,"aw",@progbits
.nv.global.init:
	.type		$str$27,@object
	.size		$str$27,($str$28 - $str$27)
$str$27:
        /*0000*/ 	.byte	0x28, 0x61, 0x64, 0x64, 0x72, 0x65, 0x73, 0x73, 0x20, 0x26, 0x20, 0x6d, 0x61, 0x73, 0x6b, 0x29
        /*0010*/ 	.byte	0x20, 0x3d, 0x3d, 0x20, 0x30, 0x00
	.type		$str$28,@object
	.size		$str$28,($str$26 - $str$28)
$str$28:
        /*0016*/ 	.byte	0x2f, 0x74, 0x6d, 0x70, 0x2f, 0x63, 0x75, 0x74, 0x6c, 0x61, 0x73, 0x73, 0x5f, 0x73, 0x77, 0x65
        /*0026*/ 	.byte	0x65, 0x70, 0x5f, 0x73, 0x72, 0x63, 0x2f, 0x69, 0x6e, 0x63, 0x6c, 0x75, 0x64, 0x65, 0x2f, 0x63
        /*0036*/ 	.byte	0x75, 0x74, 0x65, 0x2f, 0x70, 0x6f, 0x69, 0x6e, 0x74, 0x65, 0x72, 0x5f, 0x66, 0x6c, 0x61, 0x67
        /*0046*/ 	.byte	0x67, 0x65, 0x64, 0x2e, 0x68, 0x70, 0x70, 0x00
	.type		$str$26,@object
	.size		$str$26,($str$25 - $str$26)
$str$26:
        /*004e*/ 	.byte	0x2f, 0x74, 0x6d, 0x70, 0x2f, 0x63, 0x75, 0x74, 0x6c, 0x61, 0x73, 0x73, 0x5f, 0x73, 0x77, 0x65
        /*005e*/ 	.byte	0x65, 0x70, 0x5f, 0x73, 0x72, 0x63, 0x2f, 0x69, 0x6e, 0x63, 0x6c, 0x75, 0x64, 0x65, 0x2f, 0x63
        /*006e*/ 	.byte	0x75, 0x74, 0x65, 0x2f, 0x61, 0x74, 0x6f, 0x6d, 0x2f, 0x63, 0x6f, 0x70, 0x79, 0x5f, 0x74, 0x72
        /*007e*/ 	.byte	0x61, 0x69, 0x74, 0x73, 0x5f, 0x73, 0x6d, 0x31, 0x30, 0x30, 0x2e, 0x68, 0x70, 0x70, 0x00
	.type		$str$25,@object
	.size		$str$25,(__unnamed_1 - $str$25)
$str$25:
        /*008d*/ 	.byte	0x28, 0x28, 0x75, 0x69, 0x6e, 0x74, 0x33, 0x32, 0x5f, 0x74, 0x28, 0x74, 0x68, 0x72, 0x65, 0x61
        /*009d*/ 	.byte	0x64, 0x49, 0x64, 0x78, 0x2e, 0x78, 0x29, 0x20, 0x2f, 0x20, 0x33, 0x32, 0x29, 0x20, 0x25, 0x20
        /*00ad*/ 	.byte	0x34, 0x29, 0x20, 0x3d, 0x3d, 0x20, 0x28, 0x28, 0x28, 0x74, 0x6d, 0x65, 0x6d, 0x5f, 0x61, 0x64
        /*00bd*/ 	.byte	0x64, 0x72, 0x20, 0x3e, 0x3e, 0x20, 0x31, 0x36, 0x29, 0x20, 0x2f, 0x20, 0x33, 0x32, 0x29, 0x20
        /*00cd*/ 	.byte	0x25, 0x20, 0x34, 0x29, 0x00
	.type		__unnamed_1,@object
	.size		__unnamed_1,(__unnamed_2 - __unnamed_1)
__unnamed_1:
        /*00d2*/ 	.byte	0x61, 0x75, 0x74, 0x6f, 0x20, 0x63, 0x75, 0x74, 0x65, 0x3a, 0x3a, 0x61, 0x73, 0x5f, 0x70, 0x6f
        /* <DEDUP_REMOVED lines=24> */
        /*0262*/ 	.byte	0x3e, 0x3e, 0x3e, 0x3e, 0x5d, 0x00
	.type		__unnamed_2,@object
	.size		__unnamed_2,(.L_2 - __unnamed_2)
__unnamed_2:
        /* <DEDUP_REMOVED lines=42> */
        /*0508*/ 	.byte	0x3e, 0x3e, 0x5d, 0x00
.L_2:


//--------------------- .nv.shared._ZN7cutlass13device_kernelINS_4gemm6kernel13GemmUniversalIN4cute5tupleIJiiiiEEENS1_10collective13CollectiveMmaINS1_35MainloopSm100TmaUmmaWarpSpecializedILi4ELi2ELi4ENS5_IJNS4_1CILi1EEENSA_ILi8EEESB_EEEEENS5_IJNSA_ILi128EEESF_NSA_ILi64EEEEEENS_6half_tENS5_IJlSB_lEEESI_NS5_IJSB_llEEENS4_8TiledMMAINS4_8MMA_AtomIJNS4_20SM100_MMA_F16BF16_SSISI_SI_fLi128ELi128ELNS4_4UMMA5MajorE0ELSP_1ELNSO_7ScaleInE0ELSQ_0EEEEEENS4_6LayoutINS5_IJSB_SB_SB_EEENS5_IJNSA_ILi0EEESV_SV_EEEEENS5_IJNS4_10UnderscoreESY_SY_EEEEENS4_23SM90_TMA_LOAD_MULTICASTENS4_14ComposedLayoutINS4_7SwizzleILi3ELi4ELi3EEENS4_18smem_ptr_flag_bitsILi16EEENST_INS5_IJSC_SG_EEENS5_IJSG_SB_EEEEEEEvNS4_8identityENS4_13SM90_TMA_LOADENS12_IS14_S16_NST_INS5_IJSG_SC_EEENS5_IJSB_SG_EEEEEEEvS1B_EENS_8epilogue10collective18CollectiveEpilogueINS1I_23Sm100TmaWarpSpecializedILi4ELi2ELi32ELb1ELb0EEEJSH_NS5_IJNST_ISF_SB_EENST_INSA_ILi32EEESB_EEEEESI_SJ_SI_SJ_NS1I_6fusion15FusionCallbacksIS1M_NS1R_17LinearCombinationISI_fSI_fLNS_15FloatRoundStyleE2EEESH_S1Q_JEEENS4_5SM1004TMEM4LOAD26SM100_TMEM_LOAD_32dp32b32xES1C_NS12_INS13_ILi2ELi4ELi3EEES16_NST_INS5_IJSC_S1O_EEENS5_IJS1O_SB_EEEEEEENS4_39AutoVectorizingCopyWithAssumedAlignmentILi128EEENS4_14SM90_TMA_STOREES25_S27_S27_EEEvvEEEEvNT_6ParamsE --------------------------
	.section	.nv.shared._ZN7cutlass13device_kernelINS_4gemm6kernel13GemmUniversalIN4cute5tupleIJiiiiEEENS1_10collective13CollectiveMmaINS1_35MainloopSm100TmaUmmaWarpSpecializedILi4ELi2ELi4ENS5_IJNS4_1CILi1EEENSA_ILi8EEESB_EEEEENS5_IJNSA_ILi128EEESF_NSA_ILi64EEEEEENS_6half_tENS5_IJlSB_lEEESI_NS5_IJSB_llEEENS4_8TiledMMAINS4_8MMA_AtomIJNS4_20SM100_MMA_F16BF16_SSISI_SI_fLi128ELi128ELNS4_4UMMA5MajorE0ELSP_1ELNSO_7ScaleInE0ELSQ_0EEEEEENS4_6LayoutINS5_IJSB_SB_SB_EEENS5_IJNSA_ILi0EEESV_SV_EEEEENS5_IJNS4_10UnderscoreESY_SY_EEEEENS4_23SM90_TMA_LOAD_MULTICASTENS4_14ComposedLayoutINS4_7SwizzleILi3ELi4ELi3EEENS4_18smem_ptr_flag_bitsILi16EEENST_INS5_IJSC_SG_EEENS5_IJSG_SB_EEEEEEEvNS4_8identityENS4_13SM90_TMA_LOADENS12_IS14_S16_NST_INS5_IJSG_SC_EEENS5_IJSB_SG_EEEEEEEvS1B_EENS_8epilogue10collective18CollectiveEpilogueINS1I_23Sm100TmaWarpSpecializedILi4ELi2ELi32ELb1ELb0EEEJSH_NS5_IJNST_ISF_SB_EENST_INSA_ILi32EEESB_EEEEESI_SJ_SI_SJ_NS1I_6fusion15FusionCallbacksIS1M_NS1R_17LinearCombinationISI_fSI_fLNS_15FloatRoundStyleE2EEESH_S1Q_JEEENS4_5SM1004TMEM4LOAD26SM100_TMEM_LOAD_32dp32b32xES1C_NS12_INS13_ILi2ELi4ELi3EEES16_NST_INS5_IJSC_S1O_EEENS5_IJS1O_SB_EEEEEEENS4_39AutoVectorizingCopyWithAssumedAlignmentILi128EEENS4_14SM90_TMA_STOREES25_S27_S27_EEEvvEEEEvNT_6ParamsE,"aw",@nobits
	.sectionflags	@""
	.align	16
	.zero		1024


//--------------------- .nv.shared.reserved.0     --------------------------
	.section	.nv.shared.reserved.0,"aw",@nobits
	.weak		__nv_reservedSMEM_offset_0_alias
	.size		__nv_reservedSMEM_offset_0_alias, 0, 64
	.other		__nv_reservedSMEM_offset_0_alias,@"STO_CUDA_RESERVED_SHARED STV_DEFAULT"
__nv_reservedSMEM_offset_0_alias:
	.zero		0
.nv.shared.reserved.0:
	.zero		64
	.weak		__nv_reservedSMEM_tcgen05_partition
	.type		__nv_reservedSMEM_tcgen05_partition,@object
	.size		__nv_reservedSMEM_tcgen05_partition,(.L_0 - __nv_reservedSMEM_tcgen05_partition)
__nv_reservedSMEM_tcgen05_partition:
	.zero		32
.L_0:


//--------------------- .nv.global                --------------------------
	.section	.nv.global,"aw",@nobits
.nv.global:
	.type		_ZN40_INTERNAL_4cce801a_4_k_cu_243663a7_389184cute1_E,@object
	.size		_ZN40_INTERNAL_4cce801a_4_k_cu_243663a7_389184cute1_E,(_ZN40_INTERNAL_4cce801a_4_k_cu_243663a7_389184cuda3std3__45__cpo6cbeginE - _ZN40_INTERNAL_4cce801a_4_k_cu_243663a7_389184cute1_E)
_ZN40_INTERNAL_4cce801a_4_k_cu_243663a7_389184cute1_E:
	.zero		1
	.type		_ZN40_INTERNAL_4cce801a_4_k_cu_243663a7_389184cuda3std3__45__cpo6cbeginE,@object
	.size		_ZN40_INTERNAL_4cce801a_4_k_cu_243663a7_389184cuda3std3__45__cpo6cbeginE,(_ZN40_INTERNAL_4cce801a_4_k_cu_243663a7_389184cuda3std3__48in_placeE - _ZN40_INTERNAL_4cce801a_4_k_cu_243663a7_389184cuda3std3__45__cpo6cbeginE)
_ZN40_INTERNAL_4cce801a_4_k_cu_243663a7_389184cuda3std3__45__cpo6cbeginE:
	.zero		1
	.type		_ZN40_INTERNAL_4cce801a_4_k_cu_243663a7_389184cuda3std3__48in_placeE,@object
	.size		_ZN40_INTERNAL_4cce801a_4_k_cu_243663a7_389184cuda3std3__48in_placeE,(_ZN40_INTERNAL_4cce801a_4_k_cu_243663a7_389184cuda3std6ranges3__45__cpo9iter_moveE - _ZN40_INTERNAL_4cce801a_4_k_cu_243663a7_389184cuda3std3__48in_placeE)
_ZN40_INTERNAL_4cce801a_4_k_cu_243663a7_389184cuda3std3__48in_placeE:
	.zero		1
	.type		_ZN40_INTERNAL_4cce801a_4_k_cu_243663a7_389184cuda3std6ranges3__45__cpo9iter_moveE,@object
	.size		_ZN40_INTERNAL_4cce801a_4_k_cu_243663a7_389184cuda3std6ranges3__45__cpo9iter_moveE,(_ZN40_INTERNAL_4cce801a_4_k_cu_243663a7_389184cuda3std3__45__cpo5beginE - _ZN40_INTERNAL_4cce801a_4_k_cu_243663a7_389184cuda3std6ranges3__45__cpo9iter_moveE)
_ZN40_INTERNAL_4cce801a_4_k_cu_243663a7_389184cuda3std6ranges3__45__cpo9iter_moveE:
	.zero		1
	.type		_ZN40_INTERNAL_4cce801a_4_k_cu_243663a7_389184cuda3std3__45__cpo5beginE,@object
	.size		_ZN40_INTERNAL_4cce801a_4_k_cu_243663a7_389184cuda3std3__45__cpo5beginE,(_ZN40_INTERNAL_4cce801a_4_k_cu_243663a7_389184cuda3std3__442_GLOBAL__N__4cce801a_4_k_cu_243663a7_389186ignoreE - _ZN40_INTERNAL_4cce801a_4_k_cu_243663a7_389184cuda3std3__45__cpo5beginE)
_ZN40_INTERNAL_4cce801a_4_k_cu_243663a7_389184cuda3std3__45__cpo5beginE:
	.zero		1
	.type		_ZN40_INTERNAL_4cce801a_4_k_cu_243663a7_389184cuda3std3__442_GLOBAL__N__4cce801a_4_k_cu_243663a7_389186ignoreE,@object
	.size		_ZN40_INTERNAL_4cce801a_4_k_cu_243663a7_389184cuda3std3__442_GLOBAL__N__4cce801a_4_k_cu_243663a7_389186ignoreE,(_ZN40_INTERNAL_4cce801a_4_k_cu_243663a7_389184cute7productE - _ZN40_INTERNAL_4cce801a_4_k_cu_243663a7_389184cuda3std3__442_GLOBAL__N__4cce801a_4_k_cu_243663a7_389186ignoreE)
_ZN40_INTERNAL_4cce801a_4_k_cu_243663a7_389184cuda3std3__442_GLOBAL__N__4cce801a_4_k_cu_243663a7_389186ignoreE:
	.zero		1
	.type		_ZN40_INTERNAL_4cce801a_4_k_cu_243663a7_389184cute7productE,@object
	.size		_ZN40_INTERNAL_4cce801a_4_k_cu_243663a7_389184cute7productE,(_ZN40_INTERNAL_4cce801a_4_k_cu_243663a7_389184cuda3std3__45__cpo3endE - _ZN40_INTERNAL_4cce801a_4_k_cu_243663a7_389184cute7productE)
_ZN40_INTERNAL_4cce801a_4_k_cu_243663a7_389184cute7productE:
	.zero		1
	.type		_ZN40_INTERNAL_4cce801a_4_k_cu_243663a7_389184cuda3std3__45__cpo3endE,@object
	.size		_ZN40_INTERNAL_4cce801a_4_k_cu_243663a7_389184cuda3std3__45__cpo3endE,(_ZN40_INTERNAL_4cce801a_4_k_cu_243663a7_389184cuda3std3__419piecewise_constructE - _ZN40_INTERNAL_4cce801a_4_k_cu_243663a7_389184cuda3std3__45__cpo3endE)
_ZN40_INTERNAL_4cce801a_4_k_cu_243663a7_389184cuda3std3__45__cpo3endE:
	.zero		1
	.type		_ZN40_INTERNAL_4cce801a_4_k_cu_243663a7_389184cuda3std3__419piecewise_constructE,@object
	.size		_ZN40_INTERNAL_4cce801a_4_k_cu_243663a7_389184cuda3std3__419piecewise_constructE,(_ZN40_INTERNAL_4cce801a_4_k_cu_243663a7_389184cuda3std3__45__cpo4cendE - _ZN40_INTERNAL_4cce801a_4_k_cu_243663a7_389184cuda3std3__419piecewise_constructE)
_ZN40_INTERNAL_4cce801a_4_k_cu_243663a7_389184cuda3std3__419piecewise_constructE:
	.zero		1
	.type		_ZN40_INTERNAL_4cce801a_4_k_cu_243663a7_389184cuda3std3__45__cpo4cendE,@object
	.size		_ZN40_INTERNAL_4cce801a_4_k_cu_243663a7_389184cuda3std3__45__cpo4cendE,(_ZN40_INTERNAL_4cce801a_4_k_cu_243663a7_389184cuda3std6ranges3__45__cpo4swapE - _ZN40_INTERNAL_4cce801a_4_k_cu_243663a7_389184cuda3std3__45__cpo4cendE)
_ZN40_INTERNAL_4cce801a_4_k_cu_243663a7_389184cuda3std3__45__cpo4cendE:
	.zero		1
	.type		_ZN40_INTERNAL_4cce801a_4_k_cu_243663a7_389184cuda3std6ranges3__45__cpo4swapE,@object
	.size		_ZN40_INTERNAL_4cce801a_4_k_cu_243663a7_389184cuda3std6ranges3__45__cpo4swapE,(.L_10 - _ZN40_INTERNAL_4cce801a_4_k_cu_243663a7_389184cuda3std6ranges3__45__cpo4swapE)
_ZN40_INTERNAL_4cce801a_4_k_cu_243663a7_389184cuda3std6ranges3__45__cpo4swapE:
	.zero		1
.L_10:


//--------------------- .nv.constant0._ZN7cutlass13device_kernelINS_4gemm6kernel13GemmUniversalIN4cute5tupleIJiiiiEEENS1_10collective13CollectiveMmaINS1_35MainloopSm100TmaUmmaWarpSpecializedILi4ELi2ELi4ENS5_IJNS4_1CILi1EEENSA_ILi8EEESB_EEEEENS5_IJNSA_ILi128EEESF_NSA_ILi64EEEEEENS_6half_tENS5_IJlSB_lEEESI_NS5_IJSB_llEEENS4_8TiledMMAINS4_8MMA_AtomIJNS4_20SM100_MMA_F16BF16_SSISI_SI_fLi128ELi128ELNS4_4UMMA5MajorE0ELSP_1ELNSO_7ScaleInE0ELSQ_0EEEEEENS4_6LayoutINS5_IJSB_SB_SB_EEENS5_IJNSA_ILi0EEESV_SV_EEEEENS5_IJNS4_10UnderscoreESY_SY_EEEEENS4_23SM90_TMA_LOAD_MULTICASTENS4_14ComposedLayoutINS4_7SwizzleILi3ELi4ELi3EEENS4_18smem_ptr_flag_bitsILi16EEENST_INS5_IJSC_SG_EEENS5_IJSG_SB_EEEEEEEvNS4_8identityENS4_13SM90_TMA_LOADENS12_IS14_S16_NST_INS5_IJSG_SC_EEENS5_IJSB_SG_EEEEEEEvS1B_EENS_8epilogue10collective18CollectiveEpilogueINS1I_23Sm100TmaWarpSpecializedILi4ELi2ELi32ELb1ELb0EEEJSH_NS5_IJNST_ISF_SB_EENST_INSA_ILi32EEESB_EEEEESI_SJ_SI_SJ_NS1I_6fusion15FusionCallbacksIS1M_NS1R_17LinearCombinationISI_fSI_fLNS_15FloatRoundStyleE2EEESH_S1Q_JEEENS4_5SM1004TMEM4LOAD26SM100_TMEM_LOAD_32dp32b32xES1C_NS12_INS13_ILi2ELi4ELi3EEES16_NST_INS5_IJSC_S1O_EEENS5_IJS1O_SB_EEEEEEENS4_39AutoVectorizingCopyWithAssumedAlignmentILi128EEENS4_14SM90_TMA_STOREES25_S27_S27_EEEvvEEEEvNT_6ParamsE --------------------------
	.section	.nv.constant0._ZN7cutlass13device_kernelINS_4gemm6kernel13GemmUniversalIN4cute5tupleIJiiiiEEENS1_10collective13CollectiveMmaINS1_35MainloopSm100TmaUmmaWarpSpecializedILi4ELi2ELi4ENS5_IJNS4_1CILi1EEENSA_ILi8EEESB_EEEEENS5_IJNSA_ILi128EEESF_NSA_ILi64EEEEEENS_6half_tENS5_IJlSB_lEEESI_NS5_IJSB_llEEENS4_8TiledMMAINS4_8MMA_AtomIJNS4_20SM100_MMA_F16BF16_SSISI_SI_fLi128ELi128ELNS4_4UMMA5MajorE0ELSP_1ELNSO_7ScaleInE0ELSQ_0EEEEEENS4_6LayoutINS5_IJSB_SB_SB_EEENS5_IJNSA_ILi0EEESV_SV_EEEEENS5_IJNS4_10UnderscoreESY_SY_EEEEENS4_23SM90_TMA_LOAD_MULTICASTENS4_14ComposedLayoutINS4_7SwizzleILi3ELi4ELi3EEENS4_18smem_ptr_flag_bitsILi16EEENST_INS5_IJSC_SG_EEENS5_IJSG_SB_EEEEEEEvNS4_8identityENS4_13SM90_TMA_LOADENS12_IS14_S16_NST_INS5_IJSG_SC_EEENS5_IJSB_SG_EEEEEEEvS1B_EENS_8epilogue10collective18CollectiveEpilogueINS1I_23Sm100TmaWarpSpecializedILi4ELi2ELi32ELb1ELb0EEEJSH_NS5_IJNST_ISF_SB_EENST_INSA_ILi32EEESB_EEEEESI_SJ_SI_SJ_NS1I_6fusion15FusionCallbacksIS1M_NS1R_17LinearCombinationISI_fSI_fLNS_15FloatRoundStyleE2EEESH_S1Q_JEEENS4_5SM1004TMEM4LOAD26SM100_TMEM_LOAD_32dp32b32xES1C_NS12_INS13_ILi2ELi4ELi3EEES16_NST_INS5_IJSC_S1O_EEENS5_IJS1O_SB_EEEEEEENS4_39AutoVectorizingCopyWithAssumedAlignmentILi128EEENS4_14SM90_TMA_STOREES25_S27_S27_EEEvvEEEEvNT_6ParamsE,"a",@progbits
	.sectionflags	@""
	.align	4
.nv.constant0._ZN7cutlass13device_kernelINS_4gemm6kernel13GemmUniversalIN4cute5tupleIJiiiiEEENS1_10collective13CollectiveMmaINS1_35MainloopSm100TmaUmmaWarpSpecializedILi4ELi2ELi4ENS5_IJNS4_1CILi1EEENSA_ILi8EEESB_EEEEENS5_IJNSA_ILi128EEESF_NSA_ILi64EEEEEENS_6half_tENS5_IJlSB_lEEESI_NS5_IJSB_llEEENS4_8TiledMMAINS4_8MMA_AtomIJNS4_20SM100_MMA_F16BF16_SSISI_SI_fLi128ELi128ELNS4_4UMMA5MajorE0ELSP_1ELNSO_7ScaleInE0ELSQ_0EEEEEENS4_6LayoutINS5_IJSB_SB_SB_EEENS5_IJNSA_ILi0EEESV_SV_EEEEENS5_IJNS4_10UnderscoreESY_SY_EEEEENS4_23SM90_TMA_LOAD_MULTICASTENS4_14ComposedLayoutINS4_7SwizzleILi3ELi4ELi3EEENS4_18smem_ptr_flag_bitsILi16EEENST_INS5_IJSC_SG_EEENS5_IJSG_SB_EEEEEEEvNS4_8identityENS4_13SM90_TMA_LOADENS12_IS14_S16_NST_INS5_IJSG_SC_EEENS5_IJSB_SG_EEEEEEEvS1B_EENS_8epilogue10collective18CollectiveEpilogueINS1I_23Sm100TmaWarpSpecializedILi4ELi2ELi32ELb1ELb0EEEJSH_NS5_IJNST_ISF_SB_EENST_INSA_ILi32EEESB_EEEEESI_SJ_SI_SJ_NS1I_6fusion15FusionCallbacksIS1M_NS1R_17LinearCombinationISI_fSI_fLNS_15FloatRoundStyleE2EEESH_S1Q_JEEENS4_5SM1004TMEM4LOAD26SM100_TMEM_LOAD_32dp32b32xES1C_NS12_INS13_ILi2ELi4ELi3EEES16_NST_INS5_IJSC_S1O_EEENS5_IJS1O_SB_EEEEEEENS4_39AutoVectorizingCopyWithAssumedAlignmentILi128EEENS4_14SM90_TMA_STOREES25_S27_S27_EEEvvEEEEvNT_6ParamsE:
	.zero		2944


//--------------------- SYMBOLS --------------------------

	.type		.nv.reservedSmem.offset0,@object
	.size		.nv.reservedSmem.offset0,0x4
	.type		.nv.reservedSmem.cap,@object
	.size		.nv.reservedSmem.cap,0x4
	.type		__assertfail,@function
